//
// Generated by NVIDIA NVVM Compiler
//
// Compiler Build ID: CL-36424714
// Cuda compilation tools, release 13.0, V13.0.88
// Based on NVVM 20.0.0
//

.version 9.0
.target sm_100
.address_size 64

	// .globl	_Z10PadWithMaxPiii
.extern .shared .align 16 .b8 s[];

.visible .entry _Z10PadWithMaxPiii(
	.param .u64 .ptr .align 1 _Z10PadWithMaxPiii_param_0,
	.param .u32 _Z10PadWithMaxPiii_param_1,
	.param .u32 _Z10PadWithMaxPiii_param_2
)
{
	.reg .pred 	%p<7>;
	.reg .b32 	%r<35>;
	.reg .b64 	%rd<11>;

	ld.param.u64 	%rd2, [_Z10PadWithMaxPiii_param_0];
	ld.param.u32 	%r13, [_Z10PadWithMaxPiii_param_1];
	ld.param.u32 	%r12, [_Z10PadWithMaxPiii_param_2];
	cvta.to.global.u64 	%rd1, %rd2;
	mov.u32 	%r14, %ctaid.x;
	mov.u32 	%r15, %ntid.x;
	mov.u32 	%r16, %tid.x;
	mad.lo.s32 	%r17, %r14, %r15, %r16;
	mov.u32 	%r18, %nctaid.x;
	mul.lo.s32 	%r1, %r15, %r18;
	add.s32 	%r33, %r17, %r13;
	setp.ge.s32 	%p1, %r33, %r12;
	@%p1 bra 	$L__BB0_7;
	add.s32 	%r19, %r33, %r1;
	max.s32 	%r20, %r12, %r19;
	setp.lt.s32 	%p2, %r19, %r12;
	selp.u32 	%r21, 1, 0, %p2;
	add.s32 	%r22, %r19, %r21;
	sub.s32 	%r23, %r20, %r22;
	div.u32 	%r24, %r23, %r1;
	add.s32 	%r3, %r24, %r21;
	and.b32  	%r25, %r3, 3;
	setp.eq.s32 	%p3, %r25, 3;
	@%p3 bra 	$L__BB0_4;
	add.s32 	%r26, %r3, 1;
	and.b32  	%r27, %r26, 3;
	neg.s32 	%r31, %r27;
$L__BB0_3:
	.pragma "nounroll";
	mul.wide.s32 	%rd3, %r33, 4;
	add.s64 	%rd4, %rd1, %rd3;
	mov.b32 	%r28, 2147483647;
	st.global.u32 	[%rd4], %r28;
	add.s32 	%r33, %r33, %r1;
	add.s32 	%r31, %r31, 1;
	setp.ne.s32 	%p4, %r31, 0;
	@%p4 bra 	$L__BB0_3;
$L__BB0_4:
	setp.lt.u32 	%p5, %r3, 3;
	@%p5 bra 	$L__BB0_7;
	mul.wide.s32 	%rd7, %r1, 4;
	shl.b32 	%r30, %r1, 2;
$L__BB0_6:
	mul.wide.s32 	%rd5, %r33, 4;
	add.s64 	%rd6, %rd1, %rd5;
	mov.b32 	%r29, 2147483647;
	st.global.u32 	[%rd6], %r29;
	add.s64 	%rd8, %rd6, %rd7;
	st.global.u32 	[%rd8], %r29;
	add.s64 	%rd9, %rd8, %rd7;
	st.global.u32 	[%rd9], %r29;
	add.s64 	%rd10, %rd9, %rd7;
	st.global.u32 	[%rd10], %r29;
	add.s32 	%r33, %r30, %r33;
	setp.lt.s32 	%p6, %r33, %r12;
	@%p6 bra 	$L__BB0_6;
$L__BB0_7:
	ret;

}
	// .globl	_Z18BitonicSort_globalPiiii
.visible .entry _Z18BitonicSort_globalPiiii(
	.param .u64 .ptr .align 1 _Z18BitonicSort_globalPiiii_param_0,
	.param .u32 _Z18BitonicSort_globalPiiii_param_1,
	.param .u32 _Z18BitonicSort_globalPiiii_param_2,
	.param .u32 _Z18BitonicSort_globalPiiii_param_3
)
.maxntid 1024
.minnctapersm 2
{
	.reg .pred 	%p<109>;
	.reg .b16 	%rs<15>;
	.reg .b32 	%r<96>;
	.reg .b64 	%rd<49>;

	ld.param.u64 	%rd25, [_Z18BitonicSort_globalPiiii_param_0];
	ld.param.u32 	%r66, [_Z18BitonicSort_globalPiiii_param_1];
	ld.param.u32 	%r67, [_Z18BitonicSort_globalPiiii_param_2];
	ld.param.u32 	%r69, [_Z18BitonicSort_globalPiiii_param_3];
	cvta.to.global.u64 	%rd1, %rd25;
	mov.u32 	%r70, %ntid.x;
	mov.u32 	%r71, %ctaid.x;
	mov.u32 	%r72, %tid.x;
	mad.lo.s32 	%r95, %r70, %r71, %r72;
	mov.u32 	%r74, %nctaid.x;
	mul.lo.s32 	%r2, %r70, %r74;
	setp.gt.s32 	%p1, %r66, 3;
	shl.b32 	%r89, %r95, 2;
	setp.lt.s32 	%p2, %r89, %r69;
	and.pred  	%p3, %p1, %p2;
	@%p3 bra 	$L__BB1_34;
	setp.ge.s32 	%p4, %r95, %r69;
	@%p4 bra 	$L__BB1_56;
$L__BB1_2:
	.pragma "nounroll";
	xor.b32  	%r34, %r95, %r66;
	setp.ge.s32 	%p5, %r95, %r34;
	setp.ge.s32 	%p6, %r34, %r69;
	or.pred  	%p7, %p5, %p6;
	@%p7 bra 	$L__BB1_5;
	and.b32  	%r75, %r95, %r67;
	mul.wide.s32 	%rd26, %r95, 4;
	add.s64 	%rd9, %rd1, %rd26;
	ld.global.u32 	%r35, [%rd9];
	mul.wide.s32 	%rd27, %r34, 4;
	add.s64 	%rd10, %rd1, %rd27;
	ld.global.u32 	%r36, [%rd10];
	setp.gt.s32 	%p8, %r35, %r36;
	setp.ne.s32 	%p9, %r75, 0;
	xor.pred  	%p10, %p9, %p8;
	not.pred 	%p11, %p10;
	@%p11 bra 	$L__BB1_5;
	st.global.u32 	[%rd9], %r36;
	st.global.u32 	[%rd10], %r35;
$L__BB1_5:
	add.s32 	%r37, %r95, %r2;
	setp.ge.s32 	%p12, %r37, %r69;
	@%p12 bra 	$L__BB1_56;
	xor.b32  	%r38, %r37, %r66;
	setp.ge.s32 	%p13, %r37, %r38;
	setp.ge.s32 	%p14, %r38, %r69;
	or.pred  	%p15, %p13, %p14;
	@%p15 bra 	$L__BB1_9;
	and.b32  	%r76, %r37, %r67;
	mul.wide.s32 	%rd28, %r37, 4;
	add.s64 	%rd11, %rd1, %rd28;
	ld.global.u32 	%r39, [%rd11];
	mul.wide.s32 	%rd29, %r38, 4;
	add.s64 	%rd12, %rd1, %rd29;
	ld.global.u32 	%r40, [%rd12];
	setp.gt.s32 	%p16, %r39, %r40;
	setp.ne.s32 	%p17, %r76, 0;
	xor.pred  	%p18, %p17, %p16;
	not.pred 	%p19, %p18;
	@%p19 bra 	$L__BB1_9;
	st.global.u32 	[%rd11], %r40;
	st.global.u32 	[%rd12], %r39;
$L__BB1_9:
	add.s32 	%r41, %r37, %r2;
	setp.ge.s32 	%p20, %r41, %r69;
	@%p20 bra 	$L__BB1_56;
	xor.b32  	%r42, %r41, %r66;
	setp.ge.s32 	%p21, %r41, %r42;
	setp.ge.s32 	%p22, %r42, %r69;
	or.pred  	%p23, %p21, %p22;
	@%p23 bra 	$L__BB1_13;
	and.b32  	%r77, %r41, %r67;
	mul.wide.s32 	%rd30, %r41, 4;
	add.s64 	%rd13, %rd1, %rd30;
	ld.global.u32 	%r43, [%rd13];
	mul.wide.s32 	%rd31, %r42, 4;
	add.s64 	%rd14, %rd1, %rd31;
	ld.global.u32 	%r44, [%rd14];
	setp.gt.s32 	%p24, %r43, %r44;
	setp.ne.s32 	%p25, %r77, 0;
	xor.pred  	%p26, %p25, %p24;
	not.pred 	%p27, %p26;
	@%p27 bra 	$L__BB1_13;
	st.global.u32 	[%rd13], %r44;
	st.global.u32 	[%rd14], %r43;
$L__BB1_13:
	add.s32 	%r45, %r41, %r2;
	setp.ge.s32 	%p28, %r45, %r69;
	@%p28 bra 	$L__BB1_56;
	xor.b32  	%r46, %r45, %r66;
	setp.ge.s32 	%p29, %r45, %r46;
	setp.ge.s32 	%p30, %r46, %r69;
	or.pred  	%p31, %p29, %p30;
	@%p31 bra 	$L__BB1_17;
	and.b32  	%r78, %r45, %r67;
	mul.wide.s32 	%rd32, %r45, 4;
	add.s64 	%rd15, %rd1, %rd32;
	ld.global.u32 	%r47, [%rd15];
	mul.wide.s32 	%rd33, %r46, 4;
	add.s64 	%rd16, %rd1, %rd33;
	ld.global.u32 	%r48, [%rd16];
	setp.gt.s32 	%p32, %r47, %r48;
	setp.ne.s32 	%p33, %r78, 0;
	xor.pred  	%p34, %p33, %p32;
	not.pred 	%p35, %p34;
	@%p35 bra 	$L__BB1_17;
	st.global.u32 	[%rd15], %r48;
	st.global.u32 	[%rd16], %r47;
$L__BB1_17:
	add.s32 	%r49, %r45, %r2;
	setp.ge.s32 	%p36, %r49, %r69;
	@%p36 bra 	$L__BB1_56;
	xor.b32  	%r50, %r49, %r66;
	setp.ge.s32 	%p37, %r49, %r50;
	setp.ge.s32 	%p38, %r50, %r69;
	or.pred  	%p39, %p37, %p38;
	@%p39 bra 	$L__BB1_21;
	and.b32  	%r79, %r49, %r67;
	mul.wide.s32 	%rd34, %r49, 4;
	add.s64 	%rd17, %rd1, %rd34;
	ld.global.u32 	%r51, [%rd17];
	mul.wide.s32 	%rd35, %r50, 4;
	add.s64 	%rd18, %rd1, %rd35;
	ld.global.u32 	%r52, [%rd18];
	setp.gt.s32 	%p40, %r51, %r52;
	setp.ne.s32 	%p41, %r79, 0;
	xor.pred  	%p42, %p41, %p40;
	not.pred 	%p43, %p42;
	@%p43 bra 	$L__BB1_21;
	st.global.u32 	[%rd17], %r52;
	st.global.u32 	[%rd18], %r51;
$L__BB1_21:
	add.s32 	%r53, %r49, %r2;
	setp.ge.s32 	%p44, %r53, %r69;
	@%p44 bra 	$L__BB1_56;
	xor.b32  	%r54, %r53, %r66;
	setp.ge.s32 	%p45, %r53, %r54;
	setp.ge.s32 	%p46, %r54, %r69;
	or.pred  	%p47, %p45, %p46;
	@%p47 bra 	$L__BB1_25;
	and.b32  	%r80, %r53, %r67;
	mul.wide.s32 	%rd36, %r53, 4;
	add.s64 	%rd19, %rd1, %rd36;
	ld.global.u32 	%r55, [%rd19];
	mul.wide.s32 	%rd37, %r54, 4;
	add.s64 	%rd20, %rd1, %rd37;
	ld.global.u32 	%r56, [%rd20];
	setp.gt.s32 	%p48, %r55, %r56;
	setp.ne.s32 	%p49, %r80, 0;
	xor.pred  	%p50, %p49, %p48;
	not.pred 	%p51, %p50;
	@%p51 bra 	$L__BB1_25;
	st.global.u32 	[%rd19], %r56;
	st.global.u32 	[%rd20], %r55;
$L__BB1_25:
	add.s32 	%r57, %r53, %r2;
	setp.ge.s32 	%p52, %r57, %r69;
	@%p52 bra 	$L__BB1_56;
	xor.b32  	%r58, %r57, %r66;
	setp.ge.s32 	%p53, %r57, %r58;
	setp.ge.s32 	%p54, %r58, %r69;
	or.pred  	%p55, %p53, %p54;
	@%p55 bra 	$L__BB1_29;
	and.b32  	%r81, %r57, %r67;
	mul.wide.s32 	%rd38, %r57, 4;
	add.s64 	%rd21, %rd1, %rd38;
	ld.global.u32 	%r59, [%rd21];
	mul.wide.s32 	%rd39, %r58, 4;
	add.s64 	%rd22, %rd1, %rd39;
	ld.global.u32 	%r60, [%rd22];
	setp.gt.s32 	%p56, %r59, %r60;
	setp.ne.s32 	%p57, %r81, 0;
	xor.pred  	%p58, %p57, %p56;
	not.pred 	%p59, %p58;
	@%p59 bra 	$L__BB1_29;
	st.global.u32 	[%rd21], %r60;
	st.global.u32 	[%rd22], %r59;
$L__BB1_29:
	add.s32 	%r61, %r57, %r2;
	setp.ge.s32 	%p60, %r61, %r69;
	@%p60 bra 	$L__BB1_56;
	xor.b32  	%r62, %r61, %r66;
	setp.ge.s32 	%p61, %r61, %r62;
	setp.ge.s32 	%p62, %r62, %r69;
	or.pred  	%p63, %p61, %p62;
	@%p63 bra 	$L__BB1_33;
	and.b32  	%r82, %r61, %r67;
	mul.wide.s32 	%rd40, %r61, 4;
	add.s64 	%rd23, %rd1, %rd40;
	ld.global.u32 	%r63, [%rd23];
	mul.wide.s32 	%rd41, %r62, 4;
	add.s64 	%rd24, %rd1, %rd41;
	ld.global.u32 	%r64, [%rd24];
	setp.gt.s32 	%p64, %r63, %r64;
	setp.ne.s32 	%p65, %r82, 0;
	xor.pred  	%p66, %p65, %p64;
	not.pred 	%p67, %p66;
	@%p67 bra 	$L__BB1_33;
	st.global.u32 	[%rd23], %r64;
	st.global.u32 	[%rd24], %r63;
$L__BB1_33:
	add.s32 	%r95, %r61, %r2;
	setp.lt.s32 	%p68, %r95, %r69;
	@%p68 bra 	$L__BB1_2;
	bra.uni 	$L__BB1_56;
$L__BB1_34:
	add.s32 	%r4, %r69, -3;
	setp.ge.s32 	%p69, %r89, %r4;
	@%p69 bra 	$L__BB1_51;
	shl.b32 	%r5, %r2, 2;
$L__BB1_36:
	mul.wide.s32 	%rd42, %r89, 4;
	add.s64 	%rd2, %rd1, %rd42;
	ld.global.v4.u32 	{%r90, %r91, %r92, %r93}, [%rd2];
	xor.b32  	%r11, %r89, %r66;
	setp.ge.s32 	%p70, %r89, %r11;
	setp.ge.s32 	%p71, %r11, %r69;
	mov.b16 	%rs12, 0;
	or.pred  	%p72, %p70, %p71;
	@%p72 bra 	$L__BB1_39;
	and.b32  	%r83, %r89, %r67;
	mul.wide.s32 	%rd43, %r11, 4;
	add.s64 	%rd3, %rd1, %rd43;
	ld.global.u32 	%r12, [%rd3];
	setp.gt.s32 	%p73, %r90, %r12;
	setp.ne.s32 	%p74, %r83, 0;
	xor.pred  	%p75, %p74, %p73;
	not.pred 	%p76, %p75;
	@%p76 bra 	$L__BB1_39;
	st.global.u32 	[%rd3], %r90;
	mov.b16 	%rs12, 1;
	mov.u32 	%r90, %r12;
$L__BB1_39:
	add.s32 	%r14, %r89, 1;
	xor.b32  	%r15, %r14, %r66;
	setp.ge.s32 	%p77, %r14, %r15;
	setp.ge.s32 	%p78, %r15, %r69;
	or.pred  	%p79, %p77, %p78;
	@%p79 bra 	$L__BB1_42;
	and.b32  	%r84, %r14, %r67;
	mul.wide.s32 	%rd44, %r15, 4;
	add.s64 	%rd4, %rd1, %rd44;
	ld.global.u32 	%r16, [%rd4];
	setp.gt.s32 	%p80, %r91, %r16;
	setp.ne.s32 	%p81, %r84, 0;
	xor.pred  	%p82, %p81, %p80;
	not.pred 	%p83, %p82;
	@%p83 bra 	$L__BB1_42;
	st.global.u32 	[%rd4], %r91;
	mov.b16 	%rs12, 1;
	mov.u32 	%r91, %r16;
$L__BB1_42:
	add.s32 	%r18, %r89, 2;
	xor.b32  	%r19, %r18, %r66;
	setp.ge.s32 	%p84, %r18, %r19;
	setp.ge.s32 	%p85, %r19, %r69;
	or.pred  	%p86, %p84, %p85;
	@%p86 bra 	$L__BB1_45;
	and.b32  	%r85, %r18, %r67;
	mul.wide.s32 	%rd45, %r19, 4;
	add.s64 	%rd5, %rd1, %rd45;
	ld.global.u32 	%r20, [%rd5];
	setp.gt.s32 	%p87, %r92, %r20;
	setp.ne.s32 	%p88, %r85, 0;
	xor.pred  	%p89, %p88, %p87;
	not.pred 	%p90, %p89;
	@%p90 bra 	$L__BB1_45;
	st.global.u32 	[%rd5], %r92;
	mov.b16 	%rs12, 1;
	mov.u32 	%r92, %r20;
$L__BB1_45:
	add.s32 	%r22, %r89, 3;
	xor.b32  	%r23, %r22, %r66;
	setp.ge.s32 	%p91, %r22, %r23;
	setp.ge.s32 	%p92, %r23, %r69;
	or.pred  	%p93, %p91, %p92;
	@%p93 bra 	$L__BB1_48;
	and.b32  	%r86, %r22, %r67;
	mul.wide.s32 	%rd46, %r23, 4;
	add.s64 	%rd6, %rd1, %rd46;
	ld.global.u32 	%r24, [%rd6];
	setp.gt.s32 	%p94, %r93, %r24;
	setp.ne.s32 	%p95, %r86, 0;
	xor.pred  	%p96, %p95, %p94;
	not.pred 	%p97, %p96;
	@%p97 bra 	$L__BB1_48;
	st.global.u32 	[%rd6], %r93;
	mov.b16 	%rs12, 1;
	mov.u32 	%r93, %r24;
$L__BB1_48:
	setp.eq.s16 	%p98, %rs12, 0;
	@%p98 bra 	$L__BB1_50;
	st.global.v4.u32 	[%rd2], {%r90, %r91, %r92, %r93};
$L__BB1_50:
	add.s32 	%r89, %r89, %r5;
	setp.lt.s32 	%p99, %r89, %r4;
	@%p99 bra 	$L__BB1_36;
$L__BB1_51:
	and.b32  	%r87, %r69, -4;
	add.s32 	%r94, %r87, %r95;
	setp.ge.s32 	%p100, %r94, %r69;
	@%p100 bra 	$L__BB1_56;
$L__BB1_52:
	xor.b32  	%r29, %r94, %r66;
	setp.ge.s32 	%p101, %r94, %r29;
	setp.ge.s32 	%p102, %r29, %r69;
	or.pred  	%p103, %p101, %p102;
	@%p103 bra 	$L__BB1_55;
	and.b32  	%r88, %r94, %r67;
	mul.wide.s32 	%rd47, %r94, 4;
	add.s64 	%rd7, %rd1, %rd47;
	ld.global.u32 	%r30, [%rd7];
	mul.wide.s32 	%rd48, %r29, 4;
	add.s64 	%rd8, %rd1, %rd48;
	ld.global.u32 	%r31, [%rd8];
	setp.gt.s32 	%p104, %r30, %r31;
	setp.ne.s32 	%p105, %r88, 0;
	xor.pred  	%p106, %p105, %p104;
	not.pred 	%p107, %p106;
	@%p107 bra 	$L__BB1_55;
	st.global.u32 	[%rd7], %r31;
	st.global.u32 	[%rd8], %r30;
$L__BB1_55:
	add.s32 	%r94, %r94, %r2;
	setp.lt.s32 	%p108, %r94, %r69;
	@%p108 bra 	$L__BB1_52;
$L__BB1_56:
	ret;

}
	// .globl	_Z29BitonicSort_shared_batched_4xPiii
.visible .entry _Z29BitonicSort_shared_batched_4xPiii(
	.param .u64 .ptr .align 1 _Z29BitonicSort_shared_batched_4xPiii_param_0,
	.param .u32 _Z29BitonicSort_shared_batched_4xPiii_param_1,
	.param .u32 _Z29BitonicSort_shared_batched_4xPiii_param_2
)
.maxntid 1024
.minnctapersm 2
{
	.reg .pred 	%p<45>;
	.reg .b32 	%r<95>;
	.reg .b64 	%rd<11>;

	ld.param.u64 	%rd6, [_Z29BitonicSort_shared_batched_4xPiii_param_0];
	ld.param.u32 	%r46, [_Z29BitonicSort_shared_batched_4xPiii_param_1];
	ld.param.u32 	%r47, [_Z29BitonicSort_shared_batched_4xPiii_param_2];
	cvta.to.global.u64 	%rd1, %rd6;
	mov.u32 	%r1, %ntid.x;
	mov.u32 	%r49, %ctaid.x;
	shl.b32 	%r2, %r1, 2;
	mov.u32 	%r3, %tid.x;
	mad.lo.s32 	%r4, %r2, %r49, %r3;
	add.s32 	%r5, %r4, %r1;
	add.s32 	%r6, %r5, %r1;
	add.s32 	%r7, %r6, %r1;
	setp.ge.s32 	%p1, %r4, %r47;
	mul.wide.s32 	%rd7, %r4, 4;
	add.s64 	%rd2, %rd1, %rd7;
	mov.b32 	%r90, 2147483647;
	@%p1 bra 	$L__BB2_2;
	ld.global.u32 	%r90, [%rd2];
$L__BB2_2:
	shl.b32 	%r51, %r3, 2;
	mov.u32 	%r52, s;
	add.s32 	%r10, %r52, %r51;
	st.shared.u32 	[%r10], %r90;
	setp.ge.s32 	%p2, %r5, %r47;
	mul.wide.s32 	%rd8, %r5, 4;
	add.s64 	%rd3, %rd1, %rd8;
	mov.b32 	%r91, 2147483647;
	@%p2 bra 	$L__BB2_4;
	ld.global.u32 	%r91, [%rd3];
$L__BB2_4:
	add.s32 	%r13, %r3, %r1;
	add.s32 	%r14, %r10, %r2;
	st.shared.u32 	[%r14], %r91;
	setp.ge.s32 	%p3, %r6, %r47;
	mul.wide.s32 	%rd9, %r6, 4;
	add.s64 	%rd4, %rd1, %rd9;
	mov.b32 	%r92, 2147483647;
	@%p3 bra 	$L__BB2_6;
	ld.global.u32 	%r92, [%rd4];
$L__BB2_6:
	add.s32 	%r17, %r13, %r1;
	add.s32 	%r18, %r14, %r2;
	st.shared.u32 	[%r18], %r92;
	setp.ge.s32 	%p4, %r7, %r47;
	mul.wide.s32 	%rd10, %r7, 4;
	add.s64 	%rd5, %rd1, %rd10;
	mov.b32 	%r93, 2147483647;
	@%p4 bra 	$L__BB2_8;
	ld.global.u32 	%r93, [%rd5];
$L__BB2_8:
	add.s32 	%r21, %r18, %r2;
	st.shared.u32 	[%r21], %r93;
	bar.sync 	0;
	shr.s32 	%r55, %r46, 1;
	shl.b32 	%r56, %r1, 1;
	min.s32 	%r94, %r55, %r56;
	setp.lt.s32 	%p5, %r55, 1;
	@%p5 bra 	$L__BB2_26;
	add.s32 	%r23, %r17, %r1;
	and.b32  	%r24, %r4, %r46;
	and.b32  	%r25, %r5, %r46;
	and.b32  	%r26, %r6, %r46;
	and.b32  	%r27, %r7, %r46;
$L__BB2_10:
	setp.lt.u32 	%p6, %r94, 32;
	@%p6 bra 	$L__BB2_24;
	xor.b32  	%r29, %r94, %r3;
	setp.ge.s32 	%p20, %r3, %r29;
	@%p20 bra 	$L__BB2_14;
	setp.ne.s32 	%p21, %r24, 0;
	ld.shared.u32 	%r30, [%r10];
	shl.b32 	%r78, %r29, 2;
	add.s32 	%r31, %r52, %r78;
	ld.shared.u32 	%r32, [%r31];
	setp.gt.s32 	%p22, %r30, %r32;
	xor.pred  	%p23, %p21, %p22;
	not.pred 	%p24, %p23;
	@%p24 bra 	$L__BB2_14;
	st.shared.u32 	[%r10], %r32;
	st.shared.u32 	[%r31], %r30;
$L__BB2_14:
	bar.sync 	0;
	xor.b32  	%r33, %r94, %r13;
	setp.ge.s32 	%p25, %r13, %r33;
	@%p25 bra 	$L__BB2_17;
	setp.ne.s32 	%p26, %r25, 0;
	ld.shared.u32 	%r34, [%r14];
	shl.b32 	%r80, %r33, 2;
	add.s32 	%r35, %r52, %r80;
	ld.shared.u32 	%r36, [%r35];
	setp.gt.s32 	%p27, %r34, %r36;
	xor.pred  	%p28, %p26, %p27;
	not.pred 	%p29, %p28;
	@%p29 bra 	$L__BB2_17;
	st.shared.u32 	[%r14], %r36;
	st.shared.u32 	[%r35], %r34;
$L__BB2_17:
	bar.sync 	0;
	xor.b32  	%r37, %r94, %r17;
	setp.ge.s32 	%p30, %r17, %r37;
	@%p30 bra 	$L__BB2_20;
	setp.ne.s32 	%p31, %r26, 0;
	ld.shared.u32 	%r38, [%r18];
	shl.b32 	%r82, %r37, 2;
	add.s32 	%r39, %r52, %r82;
	ld.shared.u32 	%r40, [%r39];
	setp.gt.s32 	%p32, %r38, %r40;
	xor.pred  	%p33, %p31, %p32;
	not.pred 	%p34, %p33;
	@%p34 bra 	$L__BB2_20;
	st.shared.u32 	[%r18], %r40;
	st.shared.u32 	[%r39], %r38;
$L__BB2_20:
	bar.sync 	0;
	xor.b32  	%r41, %r94, %r23;
	setp.ge.s32 	%p35, %r23, %r41;
	@%p35 bra 	$L__BB2_23;
	setp.ne.s32 	%p36, %r27, 0;
	ld.shared.u32 	%r42, [%r21];
	shl.b32 	%r84, %r41, 2;
	add.s32 	%r43, %r52, %r84;
	ld.shared.u32 	%r44, [%r43];
	setp.gt.s32 	%p37, %r42, %r44;
	xor.pred  	%p38, %p36, %p37;
	not.pred 	%p39, %p38;
	@%p39 bra 	$L__BB2_23;
	st.shared.u32 	[%r21], %r44;
	st.shared.u32 	[%r43], %r42;
$L__BB2_23:
	bar.sync 	0;
	bra.uni 	$L__BB2_25;
$L__BB2_24:
	setp.eq.s32 	%p7, %r27, 0;
	setp.eq.s32 	%p8, %r26, 0;
	setp.eq.s32 	%p9, %r25, 0;
	setp.eq.s32 	%p10, %r24, 0;
	ld.shared.u32 	%r57, [%r10];
	shfl.sync.bfly.b32	%r58|%p11, %r57, %r94, 31, -1;
	and.b32  	%r59, %r94, %r3;
	setp.eq.s32 	%p12, %r59, 0;
	min.s32 	%r60, %r57, %r58;
	max.s32 	%r61, %r57, %r58;
	xor.pred  	%p13, %p10, %p12;
	selp.b32 	%r62, %r61, %r60, %p13;
	st.shared.u32 	[%r10], %r62;
	ld.shared.u32 	%r63, [%r14];
	shfl.sync.bfly.b32	%r64|%p14, %r63, %r94, 31, -1;
	min.s32 	%r65, %r63, %r64;
	max.s32 	%r66, %r63, %r64;
	xor.pred  	%p15, %p9, %p12;
	selp.b32 	%r67, %r66, %r65, %p15;
	st.shared.u32 	[%r14], %r67;
	ld.shared.u32 	%r68, [%r18];
	shfl.sync.bfly.b32	%r69|%p16, %r68, %r94, 31, -1;
	min.s32 	%r70, %r68, %r69;
	max.s32 	%r71, %r68, %r69;
	xor.pred  	%p17, %p8, %p12;
	selp.b32 	%r72, %r71, %r70, %p17;
	st.shared.u32 	[%r18], %r72;
	ld.shared.u32 	%r73, [%r21];
	shfl.sync.bfly.b32	%r74|%p18, %r73, %r94, 31, -1;
	min.s32 	%r75, %r73, %r74;
	max.s32 	%r76, %r73, %r74;
	xor.pred  	%p19, %p7, %p12;
	selp.b32 	%r77, %r76, %r75, %p19;
	st.shared.u32 	[%r21], %r77;
	bar.sync 	0;
$L__BB2_25:
	shr.u32 	%r45, %r94, 1;
	setp.gt.u32 	%p40, %r94, 1;
	mov.u32 	%r94, %r45;
	@%p40 bra 	$L__BB2_10;
$L__BB2_26:
	setp.ge.s32 	%p41, %r4, %r47;
	@%p41 bra 	$L__BB2_28;
	ld.shared.u32 	%r86, [%r10];
	st.global.u32 	[%rd2], %r86;
$L__BB2_28:
	setp.ge.s32 	%p42, %r5, %r47;
	@%p42 bra 	$L__BB2_30;
	ld.shared.u32 	%r87, [%r14];
	st.global.u32 	[%rd3], %r87;
$L__BB2_30:
	setp.ge.s32 	%p43, %r6, %r47;
	@%p43 bra 	$L__BB2_32;
	ld.shared.u32 	%r88, [%r18];
	st.global.u32 	[%rd4], %r88;
$L__BB2_32:
	setp.ge.s32 	%p44, %r7, %r47;
	@%p44 bra 	$L__BB2_34;
	ld.shared.u32 	%r89, [%r21];
	st.global.u32 	[%rd5], %r89;
$L__BB2_34:
	ret;

}
	// .globl	_Z29BitonicSort_shared_batched_8xPiii
.visible .entry _Z29BitonicSort_shared_batched_8xPiii(
	.param .u64 .ptr .align 1 _Z29BitonicSort_shared_batched_8xPiii_param_0,
	.param .u32 _Z29BitonicSort_shared_batched_8xPiii_param_1,
	.param .u32 _Z29BitonicSort_shared_batched_8xPiii_param_2
)
{
	.reg .pred 	%p<59>;
	.reg .b32 	%r<147>;
	.reg .b64 	%rd<19>;

	ld.param.u64 	%rd10, [_Z29BitonicSort_shared_batched_8xPiii_param_0];
	ld.param.u32 	%r78, [_Z29BitonicSort_shared_batched_8xPiii_param_2];
	cvta.to.global.u64 	%rd1, %rd10;
	mov.u32 	%r1, %ntid.x;
	mov.u32 	%r80, %ctaid.x;
	mul.lo.s32 	%r81, %r1, %r80;
	shl.b32 	%r82, %r81, 3;
	mov.u32 	%r2, %tid.x;
	add.s32 	%r3, %r82, %r2;
	add.s32 	%r4, %r3, %r1;
	add.s32 	%r5, %r4, %r1;
	add.s32 	%r6, %r5, %r1;
	add.s32 	%r7, %r6, %r1;
	add.s32 	%r8, %r7, %r1;
	add.s32 	%r9, %r8, %r1;
	add.s32 	%r10, %r9, %r1;
	setp.ge.s32 	%p1, %r3, %r78;
	mul.wide.s32 	%rd11, %r3, 4;
	add.s64 	%rd2, %rd1, %rd11;
	mov.b32 	%r138, 2147483647;
	@%p1 bra 	$L__BB3_2;
	ld.global.u32 	%r138, [%rd2];
$L__BB3_2:
	shl.b32 	%r84, %r2, 2;
	mov.u32 	%r85, s;
	add.s32 	%r13, %r85, %r84;
	st.shared.u32 	[%r13], %r138;
	setp.ge.s32 	%p2, %r4, %r78;
	mul.wide.s32 	%rd12, %r4, 4;
	add.s64 	%rd3, %rd1, %rd12;
	mov.b32 	%r139, 2147483647;
	@%p2 bra 	$L__BB3_4;
	ld.global.u32 	%r139, [%rd3];
$L__BB3_4:
	add.s32 	%r16, %r2, %r1;
	shl.b32 	%r17, %r1, 2;
	add.s32 	%r18, %r13, %r17;
	st.shared.u32 	[%r18], %r139;
	setp.ge.s32 	%p3, %r5, %r78;
	mul.wide.s32 	%rd13, %r5, 4;
	add.s64 	%rd4, %rd1, %rd13;
	mov.b32 	%r140, 2147483647;
	@%p3 bra 	$L__BB3_6;
	ld.global.u32 	%r140, [%rd4];
$L__BB3_6:
	add.s32 	%r21, %r16, %r1;
	add.s32 	%r22, %r18, %r17;
	st.shared.u32 	[%r22], %r140;
	setp.ge.s32 	%p4, %r6, %r78;
	mul.wide.s32 	%rd14, %r6, 4;
	add.s64 	%rd5, %rd1, %rd14;
	mov.b32 	%r141, 2147483647;
	@%p4 bra 	$L__BB3_8;
	ld.global.u32 	%r141, [%rd5];
$L__BB3_8:
	add.s32 	%r25, %r21, %r1;
	add.s32 	%r26, %r22, %r17;
	st.shared.u32 	[%r26], %r141;
	setp.ge.s32 	%p5, %r7, %r78;
	mul.wide.s32 	%rd15, %r7, 4;
	add.s64 	%rd6, %rd1, %rd15;
	mov.b32 	%r142, 2147483647;
	@%p5 bra 	$L__BB3_10;
	ld.global.u32 	%r142, [%rd6];
$L__BB3_10:
	add.s32 	%r29, %r25, %r1;
	add.s32 	%r30, %r26, %r17;
	st.shared.u32 	[%r30], %r142;
	setp.ge.s32 	%p6, %r8, %r78;
	mul.wide.s32 	%rd16, %r8, 4;
	add.s64 	%rd7, %rd1, %rd16;
	mov.b32 	%r143, 2147483647;
	@%p6 bra 	$L__BB3_12;
	ld.global.u32 	%r143, [%rd7];
$L__BB3_12:
	add.s32 	%r33, %r29, %r1;
	add.s32 	%r34, %r30, %r17;
	st.shared.u32 	[%r34], %r143;
	setp.ge.s32 	%p7, %r9, %r78;
	mul.wide.s32 	%rd17, %r9, 4;
	add.s64 	%rd8, %rd1, %rd17;
	mov.b32 	%r144, 2147483647;
	@%p7 bra 	$L__BB3_14;
	ld.global.u32 	%r144, [%rd8];
$L__BB3_14:
	add.s32 	%r37, %r33, %r1;
	add.s32 	%r38, %r34, %r17;
	st.shared.u32 	[%r38], %r144;
	setp.ge.s32 	%p8, %r10, %r78;
	mul.wide.s32 	%rd18, %r10, 4;
	add.s64 	%rd9, %rd1, %rd18;
	mov.b32 	%r145, 2147483647;
	@%p8 bra 	$L__BB3_16;
	ld.global.u32 	%r145, [%rd9];
$L__BB3_16:
	ld.param.u32 	%r129, [_Z29BitonicSort_shared_batched_8xPiii_param_1];
	add.s32 	%r41, %r38, %r17;
	st.shared.u32 	[%r41], %r145;
	bar.sync 	0;
	shr.s32 	%r92, %r129, 1;
	min.s32 	%r146, %r92, %r17;
	setp.lt.s32 	%p9, %r92, 1;
	@%p9 bra 	$L__BB3_42;
$L__BB3_17:
	mov.u32 	%r43, %r146;
	xor.b32  	%r44, %r43, %r2;
	setp.ge.s32 	%p10, %r2, %r44;
	@%p10 bra 	$L__BB3_20;
	ld.param.u32 	%r130, [_Z29BitonicSort_shared_batched_8xPiii_param_1];
	and.b32  	%r93, %r3, %r130;
	setp.ne.s32 	%p11, %r93, 0;
	ld.shared.u32 	%r45, [%r13];
	shl.b32 	%r94, %r44, 2;
	mov.u32 	%r95, s;
	add.s32 	%r46, %r95, %r94;
	ld.shared.u32 	%r47, [%r46];
	setp.gt.s32 	%p12, %r45, %r47;
	xor.pred  	%p13, %p11, %p12;
	not.pred 	%p14, %p13;
	@%p14 bra 	$L__BB3_20;
	st.shared.u32 	[%r13], %r47;
	st.shared.u32 	[%r46], %r45;
$L__BB3_20:
	bar.sync 	0;
	xor.b32  	%r48, %r43, %r16;
	setp.ge.s32 	%p15, %r16, %r48;
	@%p15 bra 	$L__BB3_23;
	ld.param.u32 	%r131, [_Z29BitonicSort_shared_batched_8xPiii_param_1];
	and.b32  	%r96, %r4, %r131;
	setp.ne.s32 	%p16, %r96, 0;
	ld.shared.u32 	%r49, [%r18];
	shl.b32 	%r97, %r48, 2;
	mov.u32 	%r98, s;
	add.s32 	%r50, %r98, %r97;
	ld.shared.u32 	%r51, [%r50];
	setp.gt.s32 	%p17, %r49, %r51;
	xor.pred  	%p18, %p16, %p17;
	not.pred 	%p19, %p18;
	@%p19 bra 	$L__BB3_23;
	st.shared.u32 	[%r18], %r51;
	st.shared.u32 	[%r50], %r49;
$L__BB3_23:
	bar.sync 	0;
	mov.u32 	%r99, %ntid.x;
	add.s32 	%r100, %r16, %r99;
	xor.b32  	%r52, %r43, %r100;
	setp.ge.s32 	%p20, %r100, %r52;
	@%p20 bra 	$L__BB3_26;
	ld.param.u32 	%r132, [_Z29BitonicSort_shared_batched_8xPiii_param_1];
	and.b32  	%r101, %r5, %r132;
	setp.ne.s32 	%p21, %r101, 0;
	ld.shared.u32 	%r53, [%r22];
	shl.b32 	%r102, %r52, 2;
	mov.u32 	%r103, s;
	add.s32 	%r54, %r103, %r102;
	ld.shared.u32 	%r55, [%r54];
	setp.gt.s32 	%p22, %r53, %r55;
	xor.pred  	%p23, %p21, %p22;
	not.pred 	%p24, %p23;
	@%p24 bra 	$L__BB3_26;
	st.shared.u32 	[%r22], %r55;
	st.shared.u32 	[%r54], %r53;
$L__BB3_26:
	bar.sync 	0;
	xor.b32  	%r56, %r43, %r25;
	setp.ge.s32 	%p25, %r25, %r56;
	@%p25 bra 	$L__BB3_29;
	ld.param.u32 	%r133, [_Z29BitonicSort_shared_batched_8xPiii_param_1];
	and.b32  	%r104, %r6, %r133;
	setp.ne.s32 	%p26, %r104, 0;
	ld.shared.u32 	%r57, [%r26];
	shl.b32 	%r105, %r56, 2;
	mov.u32 	%r106, s;
	add.s32 	%r58, %r106, %r105;
	ld.shared.u32 	%r59, [%r58];
	setp.gt.s32 	%p27, %r57, %r59;
	xor.pred  	%p28, %p26, %p27;
	not.pred 	%p29, %p28;
	@%p29 bra 	$L__BB3_29;
	st.shared.u32 	[%r26], %r59;
	st.shared.u32 	[%r58], %r57;
$L__BB3_29:
	bar.sync 	0;
	xor.b32  	%r60, %r43, %r29;
	setp.ge.s32 	%p30, %r29, %r60;
	@%p30 bra 	$L__BB3_32;
	ld.param.u32 	%r134, [_Z29BitonicSort_shared_batched_8xPiii_param_1];
	and.b32  	%r107, %r7, %r134;
	setp.ne.s32 	%p31, %r107, 0;
	ld.shared.u32 	%r61, [%r30];
	shl.b32 	%r108, %r60, 2;
	mov.u32 	%r109, s;
	add.s32 	%r62, %r109, %r108;
	ld.shared.u32 	%r63, [%r62];
	setp.gt.s32 	%p32, %r61, %r63;
	xor.pred  	%p33, %p31, %p32;
	not.pred 	%p34, %p33;
	@%p34 bra 	$L__BB3_32;
	st.shared.u32 	[%r30], %r63;
	st.shared.u32 	[%r62], %r61;
$L__BB3_32:
	bar.sync 	0;
	xor.b32  	%r64, %r43, %r33;
	setp.ge.s32 	%p35, %r33, %r64;
	@%p35 bra 	$L__BB3_35;
	ld.param.u32 	%r135, [_Z29BitonicSort_shared_batched_8xPiii_param_1];
	and.b32  	%r110, %r8, %r135;
	setp.ne.s32 	%p36, %r110, 0;
	ld.shared.u32 	%r65, [%r34];
	shl.b32 	%r111, %r64, 2;
	mov.u32 	%r112, s;
	add.s32 	%r66, %r112, %r111;
	ld.shared.u32 	%r67, [%r66];
	setp.gt.s32 	%p37, %r65, %r67;
	xor.pred  	%p38, %p36, %p37;
	not.pred 	%p39, %p38;
	@%p39 bra 	$L__BB3_35;
	st.shared.u32 	[%r34], %r67;
	st.shared.u32 	[%r66], %r65;
$L__BB3_35:
	bar.sync 	0;
	xor.b32  	%r68, %r43, %r37;
	setp.ge.s32 	%p40, %r37, %r68;
	@%p40 bra 	$L__BB3_38;
	ld.param.u32 	%r136, [_Z29BitonicSort_shared_batched_8xPiii_param_1];
	and.b32  	%r113, %r9, %r136;
	setp.ne.s32 	%p41, %r113, 0;
	ld.shared.u32 	%r69, [%r38];
	shl.b32 	%r114, %r68, 2;
	mov.u32 	%r115, s;
	add.s32 	%r70, %r115, %r114;
	ld.shared.u32 	%r71, [%r70];
	setp.gt.s32 	%p42, %r69, %r71;
	xor.pred  	%p43, %p41, %p42;
	not.pred 	%p44, %p43;
	@%p44 bra 	$L__BB3_38;
	st.shared.u32 	[%r38], %r71;
	st.shared.u32 	[%r70], %r69;
$L__BB3_38:
	bar.sync 	0;
	mov.u32 	%r116, %ntid.x;
	add.s32 	%r117, %r37, %r116;
	xor.b32  	%r72, %r43, %r117;
	setp.ge.s32 	%p45, %r117, %r72;
	@%p45 bra 	$L__BB3_41;
	ld.param.u32 	%r137, [_Z29BitonicSort_shared_batched_8xPiii_param_1];
	and.b32  	%r118, %r10, %r137;
	setp.ne.s32 	%p46, %r118, 0;
	ld.shared.u32 	%r73, [%r41];
	shl.b32 	%r119, %r72, 2;
	mov.u32 	%r120, s;
	add.s32 	%r74, %r120, %r119;
	ld.shared.u32 	%r75, [%r74];
	setp.gt.s32 	%p47, %r73, %r75;
	xor.pred  	%p48, %p46, %p47;
	not.pred 	%p49, %p48;
	@%p49 bra 	$L__BB3_41;
	st.shared.u32 	[%r41], %r75;
	st.shared.u32 	[%r74], %r73;
$L__BB3_41:
	bar.sync 	0;
	shr.u32 	%r146, %r43, 1;
	setp.gt.u32 	%p50, %r43, 1;
	@%p50 bra 	$L__BB3_17;
$L__BB3_42:
	setp.ge.s32 	%p51, %r3, %r78;
	@%p51 bra 	$L__BB3_44;
	ld.shared.u32 	%r121, [%r13];
	st.global.u32 	[%rd2], %r121;
$L__BB3_44:
	setp.ge.s32 	%p52, %r4, %r78;
	@%p52 bra 	$L__BB3_46;
	ld.shared.u32 	%r122, [%r18];
	st.global.u32 	[%rd3], %r122;
$L__BB3_46:
	setp.ge.s32 	%p53, %r5, %r78;
	@%p53 bra 	$L__BB3_48;
	ld.shared.u32 	%r123, [%r22];
	st.global.u32 	[%rd4], %r123;
$L__BB3_48:
	setp.ge.s32 	%p54, %r6, %r78;
	@%p54 bra 	$L__BB3_50;
	ld.shared.u32 	%r124, [%r26];
	st.global.u32 	[%rd5], %r124;
$L__BB3_50:
	setp.ge.s32 	%p55, %r7, %r78;
	@%p55 bra 	$L__BB3_52;
	ld.shared.u32 	%r125, [%r30];
	st.global.u32 	[%rd6], %r125;
$L__BB3_52:
	setp.ge.s32 	%p56, %r8, %r78;
	@%p56 bra 	$L__BB3_54;
	ld.shared.u32 	%r126, [%r34];
	st.global.u32 	[%rd7], %r126;
$L__BB3_54:
	setp.ge.s32 	%p57, %r9, %r78;
	@%p57 bra 	$L__BB3_56;
	ld.shared.u32 	%r127, [%r38];
	st.global.u32 	[%rd8], %r127;
$L__BB3_56:
	setp.ge.s32 	%p58, %r10, %r78;
	@%p58 bra 	$L__BB3_58;
	ld.shared.u32 	%r128, [%r41];
	st.global.u32 	[%rd9], %r128;
$L__BB3_58:
	ret;

}
	// .globl	_Z19BitonicSort_multi_jPiiiii
.visible .entry _Z19BitonicSort_multi_jPiiiii(
	.param .u64 .ptr .align 1 _Z19BitonicSort_multi_jPiiiii_param_0,
	.param .u32 _Z19BitonicSort_multi_jPiiiii_param_1,
	.param .u32 _Z19BitonicSort_multi_jPiiiii_param_2,
	.param .u32 _Z19BitonicSort_multi_jPiiiii_param_3,
	.param .u32 _Z19BitonicSort_multi_jPiiiii_param_4
)
.maxntid 128
.minnctapersm 16
{
	.reg .pred 	%p<46>;
	.reg .b16 	%rs<12>;
	.reg .b32 	%r<53>;
	.reg .b64 	%rd<17>;

	ld.param.u64 	%rd9, [_Z19BitonicSort_multi_jPiiiii_param_0];
	ld.param.u32 	%r33, [_Z19BitonicSort_multi_jPiiiii_param_1];
	ld.param.u32 	%r46, [_Z19BitonicSort_multi_jPiiiii_param_2];
	ld.param.u32 	%r35, [_Z19BitonicSort_multi_jPiiiii_param_3];
	ld.param.u32 	%r36, [_Z19BitonicSort_multi_jPiiiii_param_4];
	cvta.to.global.u64 	%rd1, %rd9;
	mov.u32 	%r37, %ntid.x;
	mov.u32 	%r38, %ctaid.x;
	mov.u32 	%r39, %tid.x;
	mad.lo.s32 	%r1, %r37, %r38, %r39;
	mov.u32 	%r40, %nctaid.x;
	mul.lo.s32 	%r2, %r37, %r40;
	setp.lt.s32 	%p1, %r46, %r35;
	@%p1 bra 	$L__BB4_25;
	shl.b32 	%r3, %r1, 2;
	shl.b32 	%r4, %r2, 2;
$L__BB4_2:
	setp.ge.s32 	%p2, %r3, %r36;
	setp.lt.s32 	%p3, %r46, 4;
	or.pred  	%p4, %p3, %p2;
	mov.u32 	%r47, %r3;
	@%p4 bra 	$L__BB4_3;
	bra.uni 	$L__BB4_8;
$L__BB4_3:
	setp.ge.s32 	%p5, %r1, %r36;
	mov.u32 	%r52, %r1;
	@%p5 bra 	$L__BB4_24;
$L__BB4_4:
	xor.b32  	%r28, %r52, %r46;
	setp.ge.s32 	%p6, %r52, %r28;
	setp.ge.s32 	%p7, %r28, %r36;
	or.pred  	%p8, %p6, %p7;
	@%p8 bra 	$L__BB4_7;
	and.b32  	%r41, %r52, %r33;
	mul.wide.s32 	%rd10, %r52, 4;
	add.s64 	%rd7, %rd1, %rd10;
	ld.global.u32 	%r29, [%rd7];
	mul.wide.s32 	%rd11, %r28, 4;
	add.s64 	%rd8, %rd1, %rd11;
	ld.global.u32 	%r30, [%rd8];
	setp.gt.s32 	%p9, %r29, %r30;
	setp.ne.s32 	%p10, %r41, 0;
	xor.pred  	%p11, %p10, %p9;
	not.pred 	%p12, %p11;
	@%p12 bra 	$L__BB4_7;
	st.global.u32 	[%rd7], %r30;
	st.global.u32 	[%rd8], %r29;
$L__BB4_7:
	add.s32 	%r52, %r52, %r2;
	setp.lt.s32 	%p13, %r52, %r36;
	@%p13 bra 	$L__BB4_4;
	bra.uni 	$L__BB4_24;
$L__BB4_8:
	add.s32 	%r7, %r47, 1;
	add.s32 	%r8, %r47, 2;
	add.s32 	%r9, %r47, 3;
	setp.ge.s32 	%p14, %r9, %r36;
	@%p14 bra 	$L__BB4_23;
	mul.wide.s32 	%rd12, %r47, 4;
	add.s64 	%rd2, %rd1, %rd12;
	ld.global.v4.u32 	{%r48, %r49, %r50, %r51}, [%rd2];
	xor.b32  	%r14, %r47, %r46;
	setp.ge.s32 	%p15, %r47, %r14;
	setp.ge.s32 	%p16, %r14, %r36;
	mov.b16 	%rs10, 0;
	or.pred  	%p17, %p15, %p16;
	@%p17 bra 	$L__BB4_12;
	and.b32  	%r42, %r47, %r33;
	mul.wide.s32 	%rd13, %r14, 4;
	add.s64 	%rd3, %rd1, %rd13;
	ld.global.u32 	%r15, [%rd3];
	setp.gt.s32 	%p18, %r48, %r15;
	setp.ne.s32 	%p19, %r42, 0;
	xor.pred  	%p20, %p19, %p18;
	not.pred 	%p21, %p20;
	@%p21 bra 	$L__BB4_12;
	st.global.u32 	[%rd3], %r48;
	mov.b16 	%rs10, 1;
	mov.u32 	%r48, %r15;
$L__BB4_12:
	xor.b32  	%r17, %r7, %r46;
	setp.ge.s32 	%p22, %r7, %r17;
	setp.ge.s32 	%p23, %r17, %r36;
	or.pred  	%p24, %p22, %p23;
	@%p24 bra 	$L__BB4_15;
	and.b32  	%r43, %r7, %r33;
	mul.wide.s32 	%rd14, %r17, 4;
	add.s64 	%rd4, %rd1, %rd14;
	ld.global.u32 	%r18, [%rd4];
	setp.gt.s32 	%p25, %r49, %r18;
	setp.ne.s32 	%p26, %r43, 0;
	xor.pred  	%p27, %p26, %p25;
	not.pred 	%p28, %p27;
	@%p28 bra 	$L__BB4_15;
	st.global.u32 	[%rd4], %r49;
	mov.b16 	%rs10, 1;
	mov.u32 	%r49, %r18;
$L__BB4_15:
	xor.b32  	%r20, %r8, %r46;
	setp.ge.s32 	%p29, %r8, %r20;
	setp.ge.s32 	%p30, %r20, %r36;
	or.pred  	%p31, %p29, %p30;
	@%p31 bra 	$L__BB4_18;
	and.b32  	%r44, %r8, %r33;
	mul.wide.s32 	%rd15, %r20, 4;
	add.s64 	%rd5, %rd1, %rd15;
	ld.global.u32 	%r21, [%rd5];
	setp.gt.s32 	%p32, %r50, %r21;
	setp.ne.s32 	%p33, %r44, 0;
	xor.pred  	%p34, %p33, %p32;
	not.pred 	%p35, %p34;
	@%p35 bra 	$L__BB4_18;
	st.global.u32 	[%rd5], %r50;
	mov.b16 	%rs10, 1;
	mov.u32 	%r50, %r21;
$L__BB4_18:
	xor.b32  	%r23, %r9, %r46;
	setp.ge.s32 	%p36, %r9, %r23;
	setp.ge.s32 	%p37, %r23, %r36;
	or.pred  	%p38, %p36, %p37;
	@%p38 bra 	$L__BB4_21;
	and.b32  	%r45, %r9, %r33;
	mul.wide.s32 	%rd16, %r23, 4;
	add.s64 	%rd6, %rd1, %rd16;
	ld.global.u32 	%r24, [%rd6];
	setp.gt.s32 	%p39, %r51, %r24;
	setp.ne.s32 	%p40, %r45, 0;
	xor.pred  	%p41, %p40, %p39;
	not.pred 	%p42, %p41;
	@%p42 bra 	$L__BB4_21;
	st.global.u32 	[%rd6], %r51;
	mov.u32 	%r51, %r24;
	bra.uni 	$L__BB4_22;
$L__BB4_21:
	setp.eq.s16 	%p43, %rs10, 0;
	@%p43 bra 	$L__BB4_23;
$L__BB4_22:
	st.global.v4.u32 	[%rd2], {%r48, %r49, %r50, %r51};
$L__BB4_23:
	add.s32 	%r47, %r47, %r4;
	setp.lt.s32 	%p44, %r47, %r36;
	@%p44 bra 	$L__BB4_8;
$L__BB4_24:
	bar.sync 	0;
	shr.s32 	%r46, %r46, 1;
	setp.ge.s32 	%p45, %r46, %r35;
	@%p45 bra 	$L__BB4_2;
$L__BB4_25:
	ret;

}


// ===== COMPILED SASS (sm_100) =====

	.target	sm_100

	.elftype	@"ET_EXEC"


//--------------------- .note.nv.tkinfo           --------------------------
	.section	.note.nv.tkinfo,"",@"SHT_NOTE"
	.sectionflags	@"SHF_NOTE_NV_TKINFO"
	.tkinfo
        /*0018*/ 	.word	0x00000002
        /*0030*/ 	.string	""
        /*0030*/ 	.string	"ptxas"
        /*0030*/ 	.string	"Cuda compilation tools, release 13.0, V13.0.88"
        /*0030*/ 	.string	"Build cuda_13.0.r13.0/compiler.36424714_0"
        /*0030*/ 	.string	"-arch sm_100 -m 64 "



//--------------------- .note.nv.cuinfo           --------------------------
	.section	.note.nv.cuinfo,"",@"SHT_NOTE"
	.sectionflags	@"SHF_NOTE_NV_CUINFO"
        /*0018*/ 	.short	0x0002
        /*001a*/ 	.short	0x0064
        /*001c*/ 	.short	0x0082
	.zero		2


//--------------------- .nv.info                  --------------------------
	.section	.nv.info,"",@"SHT_CUDA_INFO"
	.align	4


	//----- nvinfo : EIATTR_REGCOUNT
	.align		4
        /*0000*/ 	.byte	0x04, 0x2f
        /*0002*/ 	.short	(.L_1 - .L_0)
	.align		4
.L_0:
        /*0004*/ 	.word	index@(_Z10PadWithMaxPiii)
        /*0008*/ 	.word	0x00000012


	//----- nvinfo : EIATTR_FRAME_SIZE
	.align		4
.L_1:
        /*000c*/ 	.byte	0x04, 0x11
        /*000e*/ 	.short	(.L_3 - .L_2)
	.align		4
.L_2:
        /*0010*/ 	.word	index@(_Z10PadWithMaxPiii)
        /*0014*/ 	.word	0x00000000


	//----- nvinfo : EIATTR_REGCOUNT
	.align		4
.L_3:
        /*0018*/ 	.byte	0x04, 0x2f
        /*001a*/ 	.short	(.L_5 - .L_4)
	.align		4
.L_4:
        /*001c*/ 	.word	index@(_Z18BitonicSort_globalPiiii)
        /*0020*/ 	.word	0x00000020


	//----- nvinfo : EIATTR_FRAME_SIZE
	.align		4
.L_5:
        /*0024*/ 	.byte	0x04, 0x11
        /*0026*/ 	.short	(.L_7 - .L_6)
	.align		4
.L_6:
        /*0028*/ 	.word	index@(_Z18BitonicSort_globalPiiii)
        /*002c*/ 	.word	0x00000000


	//----- nvinfo : EIATTR_REGCOUNT
	.align		4
.L_7:
        /*0030*/ 	.byte	0x04, 0x2f
        /*0032*/ 	.short	(.L_9 - .L_8)
	.align		4
.L_8:
        /*0034*/ 	.word	index@(_Z29BitonicSort_shared_batched_4xPiii)
        /*0038*/ 	.word	0x00000020


	//----- nvinfo : EIATTR_FRAME_SIZE
	.align		4
.L_9:
        /*003c*/ 	.byte	0x04, 0x11
        /*003e*/ 	.short	(.L_11 - .L_10)
	.align		4
.L_10:
        /*0040*/ 	.word	index@(_Z29BitonicSort_shared_batched_4xPiii)
        /*0044*/ 	.word	0x00000000


	//----- nvinfo : EIATTR_REGCOUNT
	.align		4
.L_11:
        /*0048*/ 	.byte	0x04, 0x2f
        /*004a*/ 	.short	(.L_13 - .L_12)
	.align		4
.L_12:
        /*004c*/ 	.word	index@(_Z29BitonicSort_shared_batched_8xPiii)
        /*0050*/ 	.word	0x00000030


	//----- nvinfo : EIATTR_FRAME_SIZE
	.align		4
.L_13:
        /*0054*/ 	.byte	0x04, 0x11
        /*0056*/ 	.short	(.L_15 - .L_14)
	.align		4
.L_14:
        /*0058*/ 	.word	index@(_Z29BitonicSort_shared_batched_8xPiii)
        /*005c*/ 	.word	0x00000000


	//----- nvinfo : EIATTR_REGCOUNT
	.align		4
.L_15:
        /*0060*/ 	.byte	0x04, 0x2f
        /*0062*/ 	.short	(.L_17 - .L_16)
	.align		4
.L_16:
        /*0064*/ 	.word	index@(_Z19BitonicSort_multi_jPiiiii)
        /*0068*/ 	.word	0x00000020


	//----- nvinfo : EIATTR_FRAME_SIZE
	.align		4
.L_17:
        /*006c*/ 	.byte	0x04, 0x11
        /*006e*/ 	.short	(.L_19 - .L_18)
	.align		4
.L_18:
        /*0070*/ 	.word	index@(_Z19BitonicSort_multi_jPiiiii)
        /*0074*/ 	.word	0x00000000


	//----- nvinfo : EIATTR_MIN_STACK_SIZE
	.align		4
.L_19:
        /*0078*/ 	.byte	0x04, 0x12
        /*007a*/ 	.short	(.L_21 - .L_20)
	.align		4
.L_20:
        /*007c*/ 	.word	index@(_Z19BitonicSort_multi_jPiiiii)
        /*0080*/ 	.word	0x00000000


	//----- nvinfo : EIATTR_MIN_STACK_SIZE
	.align		4
.L_21:
        /*0084*/ 	.byte	0x04, 0x12
        /*0086*/ 	.short	(.L_23 - .L_22)
	.align		4
.L_22:
        /*0088*/ 	.word	index@(_Z29BitonicSort_shared_batched_8xPiii)
        /*008c*/ 	.word	0x00000000


	//----- nvinfo : EIATTR_MIN_STACK_SIZE
	.align		4
.L_23:
        /*0090*/ 	.byte	0x04, 0x12
        /*0092*/ 	.short	(.L_25 - .L_24)
	.align		4
.L_24:
        /*0094*/ 	.word	index@(_Z29BitonicSort_shared_batched_4xPiii)
        /*0098*/ 	.word	0x00000000


	//----- nvinfo : EIATTR_MIN_STACK_SIZE
	.align		4
.L_25:
        /*009c*/ 	.byte	0x04, 0x12
        /*009e*/ 	.short	(.L_27 - .L_26)
	.align		4
.L_26:
        /*00a0*/ 	.word	index@(_Z18BitonicSort_globalPiiii)
        /*00a4*/ 	.word	0x00000000


	//----- nvinfo : EIATTR_MIN_STACK_SIZE
	.align		4
.L_27:
        /*00a8*/ 	.byte	0x04, 0x12
        /*00aa*/ 	.short	(.L_29 - .L_28)
	.align		4
.L_28:
        /*00ac*/ 	.word	index@(_Z10PadWithMaxPiii)
        /*00b0*/ 	.word	0x00000000
.L_29:


//--------------------- .nv.compat                --------------------------
	.section	.nv.compat,"",@"SHT_CUDA_COMPAT_INFO"
	.align	4
        /*0000*/ 	.byte	0x02, 0x09, 0x00, 0x00, 0x02, 0x02, 0x01, 0x00, 0x02, 0x05, 0x05, 0x00, 0x03, 0x07, 0x01, 0x01
        /*0010*/ 	.byte	0x02, 0x03, 0x00, 0x00, 0x02, 0x06, 0x01, 0x00, 0x04, 0x0b, 0x08, 0x00, 0x09, 0x00, 0x00, 0x00
        /*0020*/ 	.byte	0x00, 0x00, 0x00, 0x00


//--------------------- .nv.info._Z19BitonicSort_multi_jPiiiii --------------------------
	.section	.nv.info._Z19BitonicSort_multi_jPiiiii,"",@"SHT_CUDA_INFO"
	.sectionflags	@""
	.align	4


	//----- nvinfo : EIATTR_CUDA_API_VERSION
	.align		4
        /*0000*/ 	.byte	0x04, 0x37
        /*0002*/ 	.short	(.L_31 - .L_30)
.L_30:
        /*0004*/ 	.word	0x00000082


	//----- nvinfo : EIATTR_KPARAM_INFO
	.align		4
.L_31:
        /*0008*/ 	.byte	0x04, 0x17
        /*000a*/ 	.short	(.L_33 - .L_32)
.L_32:
        /*000c*/ 	.word	0x00000000
        /*0010*/ 	.short	0x0004
        /*0012*/ 	.short	0x0014
        /*0014*/ 	.byte	0x00, 0xf0, 0x11, 0x00


	//----- nvinfo : EIATTR_KPARAM_INFO
	.align		4
.L_33:
        /*0018*/ 	.byte	0x04, 0x17
        /*001a*/ 	.short	(.L_35 - .L_34)
.L_34:
        /*001c*/ 	.word	0x00000000
        /*0020*/ 	.short	0x0003
        /*0022*/ 	.short	0x0010
        /*0024*/ 	.byte	0x00, 0xf0, 0x11, 0x00


	//----- nvinfo : EIATTR_KPARAM_INFO
	.align		4
.L_35:
        /*0028*/ 	.byte	0x04, 0x17
        /*002a*/ 	.short	(.L_37 - .L_36)
.L_36:
        /*002c*/ 	.word	0x00000000
        /*0030*/ 	.short	0x0002
        /*0032*/ 	.short	0x000c
        /*0034*/ 	.byte	0x00, 0xf0, 0x11, 0x00


	//----- nvinfo : EIATTR_KPARAM_INFO
	.align		4
.L_37:
        /*0038*/ 	.byte	0x04, 0x17
        /*003a*/ 	.short	(.L_39 - .L_38)
.L_38:
        /*003c*/ 	.word	0x00000000
        /*0040*/ 	.short	0x0001
        /*0042*/ 	.short	0x0008
        /*0044*/ 	.byte	0x00, 0xf0, 0x11, 0x00


	//----- nvinfo : EIATTR_KPARAM_INFO
	.align		4
.L_39:
        /*0048*/ 	.byte	0x04, 0x17
        /*004a*/ 	.short	(.L_41 - .L_40)
.L_40:
        /*004c*/ 	.word	0x00000000
        /*0050*/ 	.short	0x0000
        /*0052*/ 	.short	0x0000
        /*0054*/ 	.byte	0x00, 0xf5, 0x21, 0x00


	//----- nvinfo : EIATTR_SPARSE_MMA_MASK
	.align		4
.L_41:
        /*0058*/ 	.byte	0x03, 0x50
        /*005a*/ 	.short	0x0000


	//----- nvinfo : EIATTR_MAXREG_COUNT
	.align		4
        /*005c*/ 	.byte	0x03, 0x1b
        /*005e*/ 	.short	0x0020


	//----- nvinfo : EIATTR_NUM_BARRIERS
	.align		4
        /*0060*/ 	.byte	0x02, 0x4c
        /*0062*/ 	.byte	0x01
	.zero		1


	//----- nvinfo : EIATTR_MERCURY_ISA_VERSION
	.align		4
        /*0064*/ 	.byte	0x03, 0x5f
        /*0066*/ 	.short	0x0101


	//----- nvinfo : EIATTR_VRC_CTA_INIT_COUNT
	.align		4
        /*0068*/ 	.byte	0x02, 0x4a
	.zero		1
	.zero		1


	//----- nvinfo : EIATTR_EXIT_INSTR_OFFSETS
	.align		4
        /*006c*/ 	.byte	0x04, 0x1c
        /*006e*/ 	.short	(.L_43 - .L_42)


	//   ....[0]....
.L_42:
        /*0070*/ 	.word	0x00000080


	//   ....[1]....
        /*0074*/ 	.word	0x00000820


	//----- nvinfo : EIATTR_MAX_THREADS
	.align		4
.L_43:
        /*0078*/ 	.byte	0x04, 0x05
        /*007a*/ 	.short	(.L_45 - .L_44)
.L_44:
        /*007c*/ 	.word	0x00000080
        /*0080*/ 	.word	0x00000001
        /*0084*/ 	.word	0x00000001


	//----- nvinfo : EIATTR_CRS_STACK_SIZE
	.align		4
.L_45:
        /*0088*/ 	.byte	0x04, 0x1e
        /*008a*/ 	.short	(.L_47 - .L_46)
.L_46:
        /*008c*/ 	.word	0x00000000


	//----- nvinfo : EIATTR_CBANK_PARAM_SIZE
	.align		4
.L_47:
        /*0090*/ 	.byte	0x03, 0x19
        /*0092*/ 	.short	0x0018


	//----- nvinfo : EIATTR_PARAM_CBANK
	.align		4
        /*0094*/ 	.byte	0x04, 0x0a
        /*0096*/ 	.short	(.L_49 - .L_48)
	.align		4
.L_48:
        /*0098*/ 	.word	index@(.nv.constant0._Z19BitonicSort_multi_jPiiiii)
        /*009c*/ 	.short	0x0380
        /*009e*/ 	.short	0x0018


	//----- nvinfo : EIATTR_SW_WAR
	.align		4
.L_49:
        /*00a0*/ 	.byte	0x04, 0x36
        /*00a2*/ 	.short	(.L_51 - .L_50)
.L_50:
        /*00a4*/ 	.word	0x00000008
.L_51:


//--------------------- .nv.info._Z29BitonicSort_shared_batched_8xPiii --------------------------
	.section	.nv.info._Z29BitonicSort_shared_batched_8xPiii,"",@"SHT_CUDA_INFO"
	.sectionflags	@""
	.align	4


	//----- nvinfo : EIATTR_CUDA_API_VERSION
	.align		4
        /*0000*/ 	.byte	0x04, 0x37
        /*0002*/ 	.short	(.L_53 - .L_52)
.L_52:
        /*0004*/ 	.word	0x00000082


	//----- nvinfo : EIATTR_KPARAM_INFO
	.align		4
.L_53:
        /*0008*/ 	.byte	0x04, 0x17
        /*000a*/ 	.short	(.L_55 - .L_54)
.L_54:
        /*000c*/ 	.word	0x00000000
        /*0010*/ 	.short	0x0002
        /*0012*/ 	.short	0x000c
        /*0014*/ 	.byte	0x00, 0xf0, 0x11, 0x00


	//----- nvinfo : EIATTR_KPARAM_INFO
	.align		4
.L_55:
        /*0018*/ 	.byte	0x04, 0x17
        /*001a*/ 	.short	(.L_57 - .L_56)
.L_56:
        /*001c*/ 	.word	0x00000000
        /*0020*/ 	.short	0x0001
        /*0022*/ 	.short	0x0008
        /*0024*/ 	.byte	0x00, 0xf0, 0x11, 0x00


	//----- nvinfo : EIATTR_KPARAM_INFO
	.align		4
.L_57:
        /*0028*/ 	.byte	0x04, 0x17
        /*002a*/ 	.short	(.L_59 - .L_58)
.L_58:
        /*002c*/ 	.word	0x00000000
        /*0030*/ 	.short	0x0000
        /*0032*/ 	.short	0x0000
        /*0034*/ 	.byte	0x00, 0xf5, 0x21, 0x00


	//----- nvinfo : EIATTR_SPARSE_MMA_MASK
	.align		4
.L_59:
        /*0038*/ 	.byte	0x03, 0x50
        /*003a*/ 	.short	0x0000


	//----- nvinfo : EIATTR_MAXREG_COUNT
	.align		4
        /*003c*/ 	.byte	0x03, 0x1b
        /*003e*/ 	.short	0x00ff


	//----- nvinfo : EIATTR_NUM_BARRIERS
	.align		4
        /*0040*/ 	.byte	0x02, 0x4c
        /*0042*/ 	.byte	0x01
	.zero		1


	//----- nvinfo : EIATTR_MERCURY_ISA_VERSION
	.align		4
        /*0044*/ 	.byte	0x03, 0x5f
        /*0046*/ 	.short	0x0101


	//----- nvinfo : EIATTR_VRC_CTA_INIT_COUNT
	.align		4
        /*0048*/ 	.byte	0x02, 0x4a
	.zero		1
	.zero		1


	//----- nvinfo : EIATTR_EXIT_INSTR_OFFSETS
	.align		4
        /*004c*/ 	.byte	0x04, 0x1c
        /*004e*/ 	.short	(.L_61 - .L_60)


	//   ....[0]....
.L_60:
        /*0050*/ 	.word	0x00000f00


	//   ....[1]....
        /*0054*/ 	.word	0x00000f30


	//----- nvinfo : EIATTR_CRS_STACK_SIZE
	.align		4
.L_61:
        /*0058*/ 	.byte	0x04, 0x1e
        /*005a*/ 	.short	(.L_63 - .L_62)
.L_62:
        /*005c*/ 	.word	0x00000000


	//----- nvinfo : EIATTR_CBANK_PARAM_SIZE
	.align		4
.L_63:
        /*0060*/ 	.byte	0x03, 0x19
        /*0062*/ 	.short	0x0010


	//----- nvinfo : EIATTR_PARAM_CBANK
	.align		4
        /*0064*/ 	.byte	0x04, 0x0a
        /*0066*/ 	.short	(.L_65 - .L_64)
	.align		4
.L_64:
        /*0068*/ 	.word	index@(.nv.constant0._Z29BitonicSort_shared_batched_8xPiii)
        /*006c*/ 	.short	0x0380
        /*006e*/ 	.short	0x0010


	//----- nvinfo : EIATTR_SW_WAR
	.align		4
.L_65:
        /*0070*/ 	.byte	0x04, 0x36
        /*0072*/ 	.short	(.L_67 - .L_66)
.L_66:
        /*0074*/ 	.word	0x00000008
.L_67:


//--------------------- .nv.info._Z29BitonicSort_shared_batched_4xPiii --------------------------
	.section	.nv.info._Z29BitonicSort_shared_batched_4xPiii,"",@"SHT_CUDA_INFO"
	.sectionflags	@""
	.align	4


	//----- nvinfo : EIATTR_CUDA_API_VERSION
	.align		4
        /*0000*/ 	.byte	0x04, 0x37
        /*0002*/ 	.short	(.L_69 - .L_68)
.L_68:
        /*0004*/ 	.word	0x00000082


	//----- nvinfo : EIATTR_KPARAM_INFO
	.align		4
.L_69:
        /*0008*/ 	.byte	0x04, 0x17
        /*000a*/ 	.short	(.L_71 - .L_70)
.L_70:
        /*000c*/ 	.word	0x00000000
        /*0010*/ 	.short	0x0002
        /*0012*/ 	.short	0x000c
        /*0014*/ 	.byte	0x00, 0xf0, 0x11, 0x00


	//----- nvinfo : EIATTR_KPARAM_INFO
	.align		4
.L_71:
        /*0018*/ 	.byte	0x04, 0x17
        /*001a*/ 	.short	(.L_73 - .L_72)
.L_72:
        /*001c*/ 	.word	0x00000000
        /*0020*/ 	.short	0x0001
        /*0022*/ 	.short	0x0008
        /*0024*/ 	.byte	0x00, 0xf0, 0x11, 0x00


	//----- nvinfo : EIATTR_KPARAM_INFO
	.align		4
.L_73:
        /*0028*/ 	.byte	0x04, 0x17
        /*002a*/ 	.short	(.L_75 - .L_74)
.L_74:
        /*002c*/ 	.word	0x00000000
        /*0030*/ 	.short	0x0000
        /*0032*/ 	.short	0x0000
        /*0034*/ 	.byte	0x00, 0xf5, 0x21, 0x00


	//----- nvinfo : EIATTR_SPARSE_MMA_MASK
	.align		4
.L_75:
        /*0038*/ 	.byte	0x03, 0x50
        /*003a*/ 	.short	0x0000


	//----- nvinfo : EIATTR_MAXREG_COUNT
	.align		4
        /*003c*/ 	.byte	0x03, 0x1b
        /*003e*/ 	.short	0x0020


	//----- nvinfo : EIATTR_NUM_BARRIERS
	.align		4
        /*0040*/ 	.byte	0x02, 0x4c
        /*0042*/ 	.byte	0x01
	.zero		1


	//----- nvinfo : EIATTR_MERCURY_ISA_VERSION
	.align		4
        /*0044*/ 	.byte	0x03, 0x5f
        /*0046*/ 	.short	0x0101


	//----- nvinfo : EIATTR_COOP_GROUP_MASK_REGIDS
	.align		4
        /*0048*/ 	.byte	0x04, 0x29
        /*004a*/ 	.short	(.L_77 - .L_76)


	//   ....[0]....
.L_76:
        /*004c*/ 	.word	0xffffffff


	//   ....[1]....
        /*0050*/ 	.word	0xffffffff


	//   ....[2]....
        /*0054*/ 	.word	0xffffffff


	//   ....[3]....
        /*0058*/ 	.word	0xffffffff


	//----- nvinfo : EIATTR_COOP_GROUP_INSTR_OFFSETS
	.align		4
.L_77:
        /*005c*/ 	.byte	0x04, 0x28
        /*005e*/ 	.short	(.L_79 - .L_78)


	//   ....[0]....
.L_78:
        /*0060*/ 	.word	0x00000700


	//   ....[1]....
        /*0064*/ 	.word	0x00000760


	//   ....[2]....
        /*0068*/ 	.word	0x000007d0


	//   ....[3]....
        /*006c*/ 	.word	0x00000820


	//----- nvinfo : EIATTR_VRC_CTA_INIT_COUNT
	.align		4
.L_79:
        /*0070*/ 	.byte	0x02, 0x4a
	.zero		1
	.zero		1


	//----- nvinfo : EIATTR_EXIT_INSTR_OFFSETS
	.align		4
        /*0074*/ 	.byte	0x04, 0x1c
        /*0076*/ 	.short	(.L_81 - .L_80)


	//   ....[0]....
.L_80:
        /*0078*/ 	.word	0x00000950


	//   ....[1]....
        /*007c*/ 	.word	0x00000980


	//----- nvinfo : EIATTR_MAX_THREADS
	.align		4
.L_81:
        /*0080*/ 	.byte	0x04, 0x05
        /*0082*/ 	.short	(.L_83 - .L_82)
.L_82:
        /*0084*/ 	.word	0x00000400
        /*0088*/ 	.word	0x00000001
        /*008c*/ 	.word	0x00000001


	//----- nvinfo : EIATTR_CRS_STACK_SIZE
	.align		4
.L_83:
        /*0090*/ 	.byte	0x04, 0x1e
        /*0092*/ 	.short	(.L_85 - .L_84)
.L_84:
        /*0094*/ 	.word	0x00000000


	//----- nvinfo : EIATTR_CBANK_PARAM_SIZE
	.align		4
.L_85:
        /*0098*/ 	.byte	0x03, 0x19
        /*009a*/ 	.short	0x0010


	//----- nvinfo : EIATTR_PARAM_CBANK
	.align		4
        /*009c*/ 	.byte	0x04, 0x0a
        /*009e*/ 	.short	(.L_87 - .L_86)
	.align		4
.L_86:
        /*00a0*/ 	.word	index@(.nv.constant0._Z29BitonicSort_shared_batched_4xPiii)
        /*00a4*/ 	.short	0x0380
        /*00a6*/ 	.short	0x0010


	//----- nvinfo : EIATTR_SW_WAR
	.align		4
.L_87:
        /*00a8*/ 	.byte	0x04, 0x36
        /*00aa*/ 	.short	(.L_89 - .L_88)
.L_88:
        /*00ac*/ 	.word	0x00000008
.L_89:


//--------------------- .nv.info._Z18BitonicSort_globalPiiii --------------------------
	.section	.nv.info._Z18BitonicSort_globalPiiii,"",@"SHT_CUDA_INFO"
	.sectionflags	@""
	.align	4


	//----- nvinfo : EIATTR_CUDA_API_VERSION
	.align		4
        /*0000*/ 	.byte	0x04, 0x37
        /*0002*/ 	.short	(.L_91 - .L_90)
.L_90:
        /*0004*/ 	.word	0x00000082


	//----- nvinfo : EIATTR_KPARAM_INFO
	.align		4
.L_91:
        /*0008*/ 	.byte	0x04, 0x17
        /*000a*/ 	.short	(.L_93 - .L_92)
.L_92:
        /*000c*/ 	.word	0x00000000
        /*0010*/ 	.short	0x0003
        /*0012*/ 	.short	0x0010
        /*0014*/ 	.byte	0x00, 0xf0, 0x11, 0x00


	//----- nvinfo : EIATTR_KPARAM_INFO
	.align		4
.L_93:
        /*0018*/ 	.byte	0x04, 0x17
        /*001a*/ 	.short	(.L_95 - .L_94)
.L_94:
        /*001c*/ 	.word	0x00000000
        /*0020*/ 	.short	0x0002
        /*0022*/ 	.short	0x000c
        /*0024*/ 	.byte	0x00, 0xf0, 0x11, 0x00


	//----- nvinfo : EIATTR_KPARAM_INFO
	.align		4
.L_95:
        /*0028*/ 	.byte	0x04, 0x17
        /*002a*/ 	.short	(.L_97 - .L_96)
.L_96:
        /*002c*/ 	.word	0x00000000
        /*0030*/ 	.short	0x0001
        /*0032*/ 	.short	0x0008
        /*0034*/ 	.byte	0x00, 0xf0, 0x11, 0x00


	//----- nvinfo : EIATTR_KPARAM_INFO
	.align		4
.L_97:
        /*0038*/ 	.byte	0x04, 0x17
        /*003a*/ 	.short	(.L_99 - .L_98)
.L_98:
        /*003c*/ 	.word	0x00000000
        /*0040*/ 	.short	0x0000
        /*0042*/ 	.short	0x0000
        /*0044*/ 	.byte	0x00, 0xf5, 0x21, 0x00


	//----- nvinfo : EIATTR_SPARSE_MMA_MASK
	.align		4
.L_99:
        /*0048*/ 	.byte	0x03, 0x50
        /*004a*/ 	.short	0x0000


	//----- nvinfo : EIATTR_MAXREG_COUNT
	.align		4
        /*004c*/ 	.byte	0x03, 0x1b
        /*004e*/ 	.short	0x0020


	//----- nvinfo : EIATTR_MERCURY_ISA_VERSION
	.align		4
        /*0050*/ 	.byte	0x03, 0x5f
        /*0052*/ 	.short	0x0101


	//----- nvinfo : EIATTR_VRC_CTA_INIT_COUNT
	.align		4
        /*0054*/ 	.byte	0x02, 0x4a
	.zero		1
	.zero		1


	//----- nvinfo : EIATTR_EXIT_INSTR_OFFSETS
	.align		4
        /*0058*/ 	.byte	0x04, 0x1c
        /*005a*/ 	.short	(.L_101 - .L_100)


	//   ....[0]....
.L_100:
        /*005c*/ 	.word	0x00000180


	//   ....[1]....
        /*0060*/ 	.word	0x00000290


	//   ....[2]....
        /*0064*/ 	.word	0x000003a0


	//   ....[3]....
        /*0068*/ 	.word	0x000004b0


	//   ....[4]....
        /*006c*/ 	.word	0x000005c0


	//   ....[5]....
        /*0070*/ 	.word	0x000006d0


	//   ....[6]....
        /*0074*/ 	.word	0x000007e0


	//   ....[7]....
        /*0078*/ 	.word	0x000008f0


	//   ....[8]....
        /*007c*/ 	.word	0x00000a10


	//   ....[9]....
        /*0080*/ 	.word	0x00000f10


	//   ....[10]....
        /*0084*/ 	.word	0x00001050


	//----- nvinfo : EIATTR_MAX_THREADS
	.align		4
.L_101:
        /*0088*/ 	.byte	0x04, 0x05
        /*008a*/ 	.short	(.L_103 - .L_102)
.L_102:
        /*008c*/ 	.word	0x00000400
        /*0090*/ 	.word	0x00000001
        /*0094*/ 	.word	0x00000001


	//----- nvinfo : EIATTR_CRS_STACK_SIZE
	.align		4
.L_103:
        /*0098*/ 	.byte	0x04, 0x1e
        /*009a*/ 	.short	(.L_105 - .L_104)
.L_104:
        /*009c*/ 	.word	0x00000000


	//----- nvinfo : EIATTR_CBANK_PARAM_SIZE
	.align		4
.L_105:
        /*00a0*/ 	.byte	0x03, 0x19
        /*00a2*/ 	.short	0x0014


	//----- nvinfo : EIATTR_PARAM_CBANK
	.align		4
        /*00a4*/ 	.byte	0x04, 0x0a
        /*00a6*/ 	.short	(.L_107 - .L_106)
	.align		4
.L_106:
        /*00a8*/ 	.word	index@(.nv.constant0._Z18BitonicSort_globalPiiii)
        /*00ac*/ 	.short	0x0380
        /*00ae*/ 	.short	0x0014


	//----- nvinfo : EIATTR_SW_WAR
	.align		4
.L_107:
        /*00b0*/ 	.byte	0x04, 0x36
        /*00b2*/ 	.short	(.L_109 - .L_108)
.L_108:
        /*00b4*/ 	.word	0x00000008
.L_109:


//--------------------- .nv.info._Z10PadWithMaxPiii --------------------------
	.section	.nv.info._Z10PadWithMaxPiii,"",@"SHT_CUDA_INFO"
	.sectionflags	@""
	.align	4


	//----- nvinfo : EIATTR_CUDA_API_VERSION
	.align		4
        /*0000*/ 	.byte	0x04, 0x37
        /*0002*/ 	.short	(.L_111 - .L_110)
.L_110:
        /*0004*/ 	.word	0x00000082


	//----- nvinfo : EIATTR_KPARAM_INFO
	.align		4
.L_111:
        /*0008*/ 	.byte	0x04, 0x17
        /*000a*/ 	.short	(.L_113 - .L_112)
.L_112:
        /*000c*/ 	.word	0x00000000
        /*0010*/ 	.short	0x0002
        /*0012*/ 	.short	0x000c
        /*0014*/ 	.byte	0x00, 0xf0, 0x11, 0x00


	//----- nvinfo : EIATTR_KPARAM_INFO
	.align		4
.L_113:
        /*0018*/ 	.byte	0x04, 0x17
        /*001a*/ 	.short	(.L_115 - .L_114)
.L_114:
        /*001c*/ 	.word	0x00000000
        /*0020*/ 	.short	0x0001
        /*0022*/ 	.short	0x0008
        /*0024*/ 	.byte	0x00, 0xf0, 0x11, 0x00


	//----- nvinfo : EIATTR_KPARAM_INFO
	.align		4
.L_115:
        /*0028*/ 	.byte	0x04, 0x17
        /*002a*/ 	.short	(.L_117 - .L_116)
.L_116:
        /*002c*/ 	.word	0x00000000
        /*0030*/ 	.short	0x0000
        /*0032*/ 	.short	0x0000
        /*0034*/ 	.byte	0x00, 0xf5, 0x21, 0x00


	//----- nvinfo : EIATTR_SPARSE_MMA_MASK
	.align		4
.L_117:
        /*0038*/ 	.byte	0x03, 0x50
        /*003a*/ 	.short	0x0000


	//----- nvinfo : EIATTR_MAXREG_COUNT
	.align		4
        /*003c*/ 	.byte	0x03, 0x1b
        /*003e*/ 	.short	0x00ff


	//----- nvinfo : EIATTR_MERCURY_ISA_VERSION
	.align		4
        /*0040*/ 	.byte	0x03, 0x5f
        /*0042*/ 	.short	0x0101


	//----- nvinfo : EIATTR_VRC_CTA_INIT_COUNT
	.align		4
        /*0044*/ 	.byte	0x02, 0x4a
	.zero		1
	.zero		1


	//----- nvinfo : EIATTR_EXIT_INSTR_OFFSETS
	.align		4
        /*0048*/ 	.byte	0x04, 0x1c
        /*004a*/ 	.short	(.L_119 - .L_118)


	//   ....[0]....
.L_118:
        /*004c*/ 	.word	0x000000a0


	//   ....[1]....
        /*0050*/ 	.word	0x00000350


	//   ....[2]....
        /*0054*/ 	.word	0x00000430


	//----- nvinfo : EIATTR_CRS_STACK_SIZE
	.align		4
.L_119:
        /*0058*/ 	.byte	0x04, 0x1e
        /*005a*/ 	.short	(.L_121 - .L_120)
.L_120:
        /*005c*/ 	.word	0x00000000


	//----- nvinfo : EIATTR_CBANK_PARAM_SIZE
	.align		4
.L_121:
        /*0060*/ 	.byte	0x03, 0x19
        /*0062*/ 	.short	0x0010


	//----- nvinfo : EIATTR_PARAM_CBANK
	.align		4
        /*0064*/ 	.byte	0x04, 0x0a
        /*0066*/ 	.short	(.L_123 - .L_122)
	.align		4
.L_122:
        /*0068*/ 	.word	index@(.nv.constant0._Z10PadWithMaxPiii)
        /*006c*/ 	.short	0x0380
        /*006e*/ 	.short	0x0010


	//----- nvinfo : EIATTR_SW_WAR
	.align		4
.L_123:
        /*0070*/ 	.byte	0x04, 0x36
        /*0072*/ 	.short	(.L_125 - .L_124)
.L_124:
        /*0074*/ 	.word	0x00000008
.L_125:


//--------------------- .nv.callgraph             --------------------------
	.section	.nv.callgraph,"",@"SHT_CUDA_CALLGRAPH"
	.align	4
	.sectionentsize	8
	.align		4
        /*0000*/ 	.word	0x00000000
	.align		4
        /*0004*/ 	.word	0xffffffff
	.align		4
        /*0008*/ 	.word	0x00000000
	.align		4
        /*000c*/ 	.word	0xfffffffe
	.align		4
        /*0010*/ 	.word	0x00000000
	.align		4
        /*0014*/ 	.word	0xfffffffd
	.align		4
        /*0018*/ 	.word	0x00000000
	.align		4
        /*001c*/ 	.word	0xfffffffc


//--------------------- .text._Z19BitonicSort_multi_jPiiiii --------------------------
	.section	.text._Z19BitonicSort_multi_jPiiiii,"ax",@progbits
	.align	128
        .global         _Z19BitonicSort_multi_jPiiiii
        .type           _Z19BitonicSort_multi_jPiiiii,@function
        .size           _Z19BitonicSort_multi_jPiiiii,(.L_x_91 - _Z19BitonicSort_multi_jPiiiii)
        .other          _Z19BitonicSort_multi_jPiiiii,@"STO_CUDA_ENTRY STV_DEFAULT"
_Z19BitonicSort_multi_jPiiiii:
.text._Z19BitonicSort_multi_jPiiiii:
[----:B------:R-:W-:Y:S08]  /*0000*/  LDC R1, c[0x0][0x37c] ;  /* 0x0000df00ff017b82 */ /* 0x000ff00000000800 */
[----:B------:R-:W0:Y:S01]  /*0010*/  LDC R2, c[0x0][0x390] ;  /* 0x0000e400ff027b82 */ /* 0x000e220000000800 */
[----:B------:R-:W0:Y:S01]  /*0020*/  LDCU UR4, c[0x0][0x38c] ;  /* 0x00007180ff0477ac */ /* 0x000e220008000800 */
[----:B------:R-:W1:Y:S01]  /*0030*/  S2R R0, SR_CTAID.X ;  /* 0x0000000000007919 */ /* 0x000e620000002500 */
[----:B------:R-:W2:Y:S01]  /*0040*/  S2R R3, SR_TID.X ;  /* 0x0000000000037919 */ /* 0x000ea20000002100 */
[----:B0-----:R-:W-:Y:S01]  /*0050*/  ISETP.LE.AND P0, PT, R2, UR4, PT ;  /* 0x0000000402007c0c */ /* 0x001fe2000bf03270 */
[----:B------:R-:W0:Y:S03]  /*0060*/  LDCU UR4, c[0x0][0x360] ;  /* 0x00006c00ff0477ac */ /* 0x000e260008000800 */
[----:B------:R-:W3:Y:S09]  /*0070*/  LDC R12, c[0x0][0x370] ;  /* 0x0000dc00ff0c7b82 */ /* 0x000ef20000000800 */
[----:B012---:R-:W-:Y:S05]  /*0080*/  @!P0 EXIT ;  /* 0x000000000000894d */ /* 0x007fea0003800000 */
[----:B------:R-:W0:Y:S01]  /*0090*/  LDCU UR5, c[0x0][0x38c] ;  /* 0x00007180ff0577ac */ /* 0x000e220008000800 */
[----:B------:R-:W-:Y:S02]  /*00a0*/  IMAD R0, R0, UR4, R3 ;  /* 0x0000000400007c24 */ /* 0x000fe4000f8e0203 */
[----:B---3--:R-:W-:Y:S01]  /*00b0*/  IMAD R12, R12, UR4, RZ ;  /* 0x000000040c0c7c24 */ /* 0x008fe2000f8e02ff */
[----:B------:R-:W1:Y:S01]  /*00c0*/  LDCU.64 UR6, c[0x0][0x358] ;  /* 0x00006b00ff0677ac */ /* 0x000e620008000a00 */
[----:B------:R-:W-:Y:S02]  /*00d0*/  IMAD.SHL.U32 R13, R0, 0x4, RZ ;  /* 0x00000004000d7824 */ /* 0x000fe400078e00ff */
[----:B0-----:R-:W-:-:S07]  /*00e0*/  IMAD.U32 R14, RZ, RZ, UR5 ;  /* 0x00000005ff0e7e24 */ /* 0x001fce000f8e00ff */
.L_x_19:
[----:B0-----:R-:W0:Y:S01]  /*00f0*/  LDCU UR4, c[0x0][0x394] ;  /* 0x00007280ff0477ac */ /* 0x001e220008000800 */
[----:B------:R-:W-:Y:S01]  /*0100*/  BSSY.RECONVERGENT B2, `(.L_x_0) ;  /* 0x000006b000027945 */ /* 0x000fe20003800200 */
[----:B--2---:R-:W2:Y:S01]  /*0110*/  LDCU UR5, c[0x0][0x388] ;  /* 0x00007100ff0577ac */ /* 0x004ea20008000800 */
[----:B------:R-:W3:Y:S01]  /*0120*/  LDCU UR8, c[0x0][0x388] ;  /* 0x00007100ff0877ac */ /* 0x000ee20008000800 */
[----:B0-----:R-:W-:-:S04]  /*0130*/  ISETP.GE.AND P0, PT, R13, UR4, PT ;  /* 0x000000040d007c0c */ /* 0x001fc8000bf06270 */
[----:B------:R-:W-:-:S13]  /*0140*/  ISETP.LT.OR P0, PT, R14, 0x4, P0 ;  /* 0x000000040e00780c */ /* 0x000fda0000701670 */
[----:B--23-5:R-:W-:Y:S05]  /*0150*/  @P0 BRA `(.L_x_1) ;  /* 0x00000004003c0947 */ /* 0x02cfea0003800000 */
[----:B------:R-:W0:Y:S01]  /*0160*/  LDC R16, c[0x0][0x394] ;  /* 0x0000e500ff107b82 */ /* 0x000e220000000800 */
[----:B------:R-:W-:Y:S01]  /*0170*/  BSSY.RECONVERGENT B1, `(.L_x_2) ;  /* 0x000004c000017945 */ /* 0x000fe20003800200 */
[----:B------:R-:W-:-:S06]  /*0180*/  IMAD.MOV.U32 R15, RZ, RZ, R13 ;  /* 0x000000ffff0f7224 */ /* 0x000fcc00078e000d */
[----:B------:R-:W2:Y:S02]  /*0190*/  LDC.64 R2, c[0x0][0x380] ;  /* 0x0000e000ff027b82 */ /* 0x000ea40000000a00 */
.L_x_14:
[----:B------:R-:W-:Y:S01]  /*01a0*/  VIADD R19, R15, 0x3 ;  /* 0x000000030f137836 */ /* 0x000fe20000000000 */
[----:B------:R-:W-:Y:S04]  /*01b0*/  BSSY.RECONVERGENT B0, `(.L_x_3) ;  /* 0x0000044000007945 */ /* 0x000fe80003800200 */
[----:B0-----:R-:W-:-:S13]  /*01c0*/  ISETP.GE.AND P0, PT, R19, R16, PT ;  /* 0x000000101300720c */ /* 0x001fda0003f06270 */
[----:B-----5:R-:W-:Y:S05]  /*01d0*/  @P0 BRA `(.L_x_4) ;  /* 0x0000000400040947 */ /* 0x020fea0003800000 */
[----:B--2---:R-:W-:-:S05]  /*01e0*/  IMAD.WIDE R8, R15, 0x4, R2 ;  /* 0x000000040f087825 */ /* 0x004fca00078e0202 */
[----:B-1----:R0:W5:Y:S01]  /*01f0*/  LDG.E.128 R4, desc[UR6][R8.64] ;  /* 0x0000000608047981 */ /* 0x002162000c1e1d00 */
[CC--:B------:R-:W-:Y:S01]  /*0200*/  LOP3.LUT R11, R15.reuse, R14.reuse, RZ, 0x3c, !PT ;  /* 0x0000000e0f0b7212 */ /* 0x0c0fe200078e3cff */
[----:B------:R-:W-:Y:S01]  /*0210*/  VIADD R27, R15, 0x1 ;  /* 0x000000010f1b7836 */ /* 0x000fe20000000000 */
[----:B------:R-:W-:Y:S01]  /*0220*/  LOP3.LUT R23, R19, R14, RZ, 0x3c, !PT ;  /* 0x0000000e13177212 */ /* 0x000fe200078e3cff */
[----:B------:R-:W-:Y:S01]  /*0230*/  VIADD R21, R15, 0x2 ;  /* 0x000000020f157836 */ /* 0x000fe20000000000 */
[----:B------:R-:W-:Y:S01]  /*0240*/  ISETP.GE.AND P2, PT, R11, R16, PT ;  /* 0x000000100b00720c */ /* 0x000fe20003f46270 */
[----:B------:R-:W-:Y:S01]  /*0250*/  BSSY.RECONVERGENT B3, `(.L_x_5) ;  /* 0x0000014000037945 */ /* 0x000fe20003800200 */
[-C--:B------:R-:W-:Y:S02]  /*0260*/  LOP3.LUT R18, R27, R14.reuse, RZ, 0x3c, !PT ;  /* 0x0000000e1b127212 */ /* 0x080fe400078e3cff */
[----:B------:R-:W-:Y:S02]  /*0270*/  ISETP.GE.OR P2, PT, R15, R11, P2 ;  /* 0x0000000b0f00720c */ /* 0x000fe40001746670 */
[----:B------:R-:W-:-:S02]  /*0280*/  LOP3.LUT R25, R21, R14, RZ, 0x3c, !PT ;  /* 0x0000000e15197212 */ /* 0x000fc400078e3cff */
[-C--:B------:R-:W-:Y:S02]  /*0290*/  ISETP.GE.AND P0, PT, R23, R16.reuse, PT ;  /* 0x000000101700720c */ /* 0x080fe40003f06270 */
[-C--:B------:R-:W-:Y:S02]  /*02a0*/  ISETP.GE.AND P3, PT, R18, R16.reuse, PT ;  /* 0x000000101200720c */ /* 0x080fe40003f66270 */
[----:B------:R-:W-:Y:S02]  /*02b0*/  ISETP.GE.AND P1, PT, R25, R16, PT ;  /* 0x000000101900720c */ /* 0x000fe40003f26270 */
[----:B------:R-:W-:Y:S02]  /*02c0*/  ISETP.GE.OR P0, PT, R19, R23, P0 ;  /* 0x000000171300720c */ /* 0x000fe40000706670 */
[----:B------:R-:W-:Y:S02]  /*02d0*/  ISETP.GE.OR P3, PT, R27, R18, P3 ;  /* 0x000000121b00720c */ /* 0x000fe40001f66670 */
[----:B------:R-:W-:-:S02]  /*02e0*/  ISETP.GE.OR P1, PT, R21, R25, P1 ;  /* 0x000000191500720c */ /* 0x000fc40000f26670 */
[----:B------:R-:W-:Y:S01]  /*02f0*/  PRMT R17, RZ, 0x7610, R17 ;  /* 0x00007610ff117816 */ /* 0x000fe20000000011 */
[----:B0-----:R-:W-:Y:S10]  /*0300*/  @P2 BRA `(.L_x_6) ;  /* 0x0000000000202947 */ /* 0x001ff40003800000 */
[----:B------:R-:W-:-:S05]  /*0310*/  IMAD.WIDE R10, R11, 0x4, R2 ;  /* 0x000000040b0a7825 */ /* 0x000fca00078e0202 */
[----:B------:R-:W2:Y:S01]  /*0320*/  LDG.E R29, desc[UR6][R10.64] ;  /* 0x000000060a1d7981 */ /* 0x000ea2000c1e1900 */
[----:B------:R-:W-:Y:S01]  /*0330*/  LOP3.LUT P2, RZ, R15, UR5, RZ, 0xc0, !PT ;  /* 0x000000050fff7c12 */ /* 0x000fe2000f84c0ff */
[----:B------:R-:W-:-:S03]  /*0340*/  IMAD.MOV.U32 R20, RZ, RZ, 0x1 ;  /* 0x00000001ff147424 */ /* 0x000fc600078e00ff */
[----:B--2--5:R-:W-:-:S13]  /*0350*/  ISETP.GT.XOR P2, PT, R4, R29, P2 ;  /* 0x0000001d0400720c */ /* 0x024fda0001744a70 */
[----:B------:R0:W-:Y:S01]  /*0360*/  @P2 STG.E desc[UR6][R10.64], R4 ;  /* 0x000000040a002986 */ /* 0x0001e2000c101906 */
[----:B------:R-:W-:Y:S01]  /*0370*/  @P2 PRMT R17, R20, 0x7610, R17 ;  /* 0x0000761014112816 */ /* 0x000fe20000000011 */
[----:B0-----:R-:W-:-:S07]  /*0380*/  @P2 IMAD.MOV.U32 R4, RZ, RZ, R29 ;  /* 0x000000ffff042224 */ /* 0x001fce00078e001d */
.L_x_6:
[----:B------:R-:W-:Y:S05]  /*0390*/  BSYNC.RECONVERGENT B3 ;  /* 0x0000000000037941 */ /* 0x000fea0003800200 */
.L_x_5:
[----:B------:R-:W-:Y:S04]  /*03a0*/  BSSY.RECONVERGENT B3, `(.L_x_7) ;  /* 0x000000a000037945 */ /* 0x000fe80003800200 */
[----:B------:R-:W-:Y:S05]  /*03b0*/  @P3 BRA `(.L_x_8) ;  /* 0x0000000000203947 */ /* 0x000fea0003800000 */
        /* <DEDUP_REMOVED lines=8> */
.L_x_8:
[----:B------:R-:W-:Y:S05]  /*0440*/  BSYNC.RECONVERGENT B3 ;  /* 0x0000000000037941 */ /* 0x000fea0003800200 */
.L_x_7:
        /* <DEDUP_REMOVED lines=10> */
.L_x_10:
[----:B------:R-:W-:Y:S05]  /*04f0*/  BSYNC.RECONVERGENT B3 ;  /* 0x0000000000037941 */ /* 0x000fea0003800200 */
.L_x_9:
[----:B------:R-:W-:Y:S04]  /*0500*/  BSSY.RELIABLE B3, `(.L_x_11) ;  /* 0x000000d000037945 */ /* 0x000fe80003800100 */
[----:B------:R-:W-:Y:S05]  /*0510*/  @P0 BRA `(.L_x_12) ;  /* 0x00000000001c0947 */ /* 0x000fea0003800000 */
[----:B------:R-:W-:-:S05]  /*0520*/  IMAD.WIDE R10, R23, 0x4, R2 ;  /* 0x00000004170a7825 */ /* 0x000fca00078e0202 */
[----:B------:R-:W2:Y:S01]  /*0530*/  LDG.E R18, desc[UR6][R10.64] ;  /* 0x000000060a127981 */ /* 0x000ea2000c1e1900 */
[----:B------:R-:W-:-:S04]  /*0540*/  LOP3.LUT P0, RZ, R19, UR5, RZ, 0xc0, !PT ;  /* 0x0000000513ff7c12 */ /* 0x000fc8000f80c0ff */
[----:B--2--5:R-:W-:-:S13]  /*0550*/  ISETP.GT.XOR P0, PT, R7, R18, P0 ;  /* 0x000000120700720c */ /* 0x024fda0000704a70 */
[----:B------:R0:W-:Y:S02]  /*0560*/  @P0 STG.E desc[UR6][R10.64], R7 ;  /* 0x000000070a000986 */ /* 0x0001e4000c101906 */
[----:B0-----:R-:W-:Y:S01]  /*0570*/  @P0 IMAD.MOV.U32 R7, RZ, RZ, R18 ;  /* 0x000000ffff070224 */ /* 0x001fe200078e0012 */
[----:B------:R-:W-:Y:S06]  /*0580*/  @P0 BRA `(.L_x_13) ;  /* 0x0000000000100947 */ /* 0x000fec0003800000 */
.L_x_12:
[----:B------:R-:W-:-:S04]  /*0590*/  PRMT R10, R17, 0x9910, RZ ;  /* 0x00009910110a7816 */ /* 0x000fc800000000ff */
[----:B------:R-:W-:-:S13]  /*05a0*/  ISETP.NE.AND P0, PT, R10, RZ, PT ;  /* 0x000000ff0a00720c */ /* 0x000fda0003f05270 */
[----:B------:R-:W-:Y:S05]  /*05b0*/  @!P0 BREAK.RELIABLE B3 ;  /* 0x0000000000038942 */ /* 0x000fea0003800100 */
[----:B------:R-:W-:Y:S05]  /*05c0*/  @!P0 BRA `(.L_x_4) ;  /* 0x0000000000088947 */ /* 0x000fea0003800000 */
.L_x_13:
[----:B------:R-:W-:Y:S05]  /*05d0*/  BSYNC.RELIABLE B3 ;  /* 0x0000000000037941 */ /* 0x000fea0003800100 */
.L_x_11:
[----:B-----5:R0:W-:Y:S02]  /*05e0*/  STG.E.128 desc[UR6][R8.64], R4 ;  /* 0x0000000408007986 */ /* 0x0201e4000c101d06 */
.L_x_4:
[----:B-1----:R-:W-:Y:S05]  /*05f0*/  BSYNC.RECONVERGENT B0 ;  /* 0x0000000000007941 */ /* 0x002fea0003800200 */
.L_x_3:
[----:B------:R-:W-:-:S05]  /*0600*/  IMAD R15, R12, 0x4, R15 ;  /* 0x000000040c0f7824 */ /* 0x000fca00078e020f */
[----:B------:R-:W-:-:S13]  /*0610*/  ISETP.GE.AND P0, PT, R15, R16, PT ;  /* 0x000000100f00720c */ /* 0x000fda0003f06270 */
[----:B------:R-:W-:Y:S05]  /*0620*/  @!P0 BRA `(.L_x_14) ;  /* 0xfffffff800dc8947 */ /* 0x000fea000383ffff */
[----:B------:R-:W-:Y:S05]  /*0630*/  BSYNC.RECONVERGENT B1 ;  /* 0x0000000000017941 */ /* 0x000fea0003800200 */
.L_x_2:
[----:B------:R-:W-:Y:S05]  /*0640*/  BRA `(.L_x_15) ;  /* 0x0000000000587947 */ /* 0x000fea0003800000 */
.L_x_1:
[----:B------:R-:W-:-:S13]  /*0650*/  ISETP.GE.AND P0, PT, R0, UR4, PT ;  /* 0x0000000400007c0c */ /* 0x000fda000bf06270 */
[----:B------:R-:W-:Y:S05]  /*0660*/  @P0 BRA `(.L_x_15) ;  /* 0x0000000000500947 */ /* 0x000fea0003800000 */
[----:B------:R-:W0:Y:S01]  /*0670*/  LDC R10, c[0x0][0x394] ;  /* 0x0000e500ff0a7b82 */ /* 0x000e220000000800 */
[----:B------:R-:W-:-:S07]  /*0680*/  IMAD.MOV.U32 R9, RZ, RZ, R0 ;  /* 0x000000ffff097224 */ /* 0x000fce00078e0000 */
[----:B------:R-:W2:Y:S02]  /*0690*/  LDC.64 R6, c[0x0][0x380] ;  /* 0x0000e000ff067b82 */ /* 0x000ea40000000a00 */
.L_x_18:
[----:B0-----:R-:W-:Y:S01]  /*06a0*/  LOP3.LUT R4, R9, R14, RZ, 0x3c, !PT ;  /* 0x0000000e09047212 */ /* 0x001fe200078e3cff */
[----:B------:R-:W-:Y:S03]  /*06b0*/  BSSY.RECONVERGENT B0, `(.L_x_16) ;  /* 0x000000c000007945 */ /* 0x000fe60003800200 */
[----:B0-----:R-:W-:-:S04]  /*06c0*/  ISETP.GE.AND P0, PT, R4, R10, PT ;  /* 0x0000000a0400720c */ /* 0x001fc80003f06270 */
[----:B------:R-:W-:-:S13]  /*06d0*/  ISETP.GE.OR P0, PT, R9, R4, P0 ;  /* 0x000000040900720c */ /* 0x000fda0000706670 */
[----:B------:R-:W-:Y:S05]  /*06e0*/  @P0 BRA `(.L_x_17) ;  /* 0x0000000000200947 */ /* 0x000fea0003800000 */
[----:B--2---:R-:W-:-:S04]  /*06f0*/  IMAD.WIDE R4, R4, 0x4, R6 ;  /* 0x0000000404047825 */ /* 0x004fc800078e0206 */
[C---:B------:R-:W-:Y:S01]  /*0700*/  IMAD.WIDE R2, R9.reuse, 0x4, R6 ;  /* 0x0000000409027825 */ /* 0x040fe200078e0206 */
[----:B-1----:R-:W2:Y:S04]  /*0710*/  LDG.E R8, desc[UR6][R4.64] ;  /* 0x0000000604087981 */ /* 0x002ea8000c1e1900 */
[----:B------:R-:W2:Y:S01]  /*0720*/  LDG.E R11, desc[UR6][R2.64] ;  /* 0x00000006020b7981 */ /* 0x000ea2000c1e1900 */
[----:B------:R-:W-:-:S04]  /*0730*/  LOP3.LUT P0, RZ, R9, UR8, RZ, 0xc0, !PT ;  /* 0x0000000809ff7c12 */ /* 0x000fc8000f80c0ff */
[----:B--2---:R-:W-:-:S13]  /*0740*/  ISETP.GT.XOR P0, PT, R11, R8, P0 ;  /* 0x000000080b00720c */ /* 0x004fda0000704a70 */
[----:B------:R0:W-:Y:S04]  /*0750*/  @P0 STG.E desc[UR6][R2.64], R8 ;  /* 0x0000000802000986 */ /* 0x0001e8000c101906 */
[----:B------:R0:W-:Y:S02]  /*0760*/  @P0 STG.E desc[UR6][R4.64], R11 ;  /* 0x0000000b04000986 */ /* 0x0001e4000c101906 */
.L_x_17:
[----:B-1----:R-:W-:Y:S05]  /*0770*/  BSYNC.RECONVERGENT B0 ;  /* 0x0000000000007941 */ /* 0x002fea0003800200 */
.L_x_16:
[----:B------:R-:W-:-:S05]  /*0780*/  IMAD.IADD R9, R12, 0x1, R9 ;  /* 0x000000010c097824 */ /* 0x000fca00078e0209 */
[----:B------:R-:W-:-:S13]  /*0790*/  ISETP.GE.AND P0, PT, R9, R10, PT ;  /* 0x0000000a0900720c */ /* 0x000fda0003f06270 */
[----:B------:R-:W-:Y:S05]  /*07a0*/  @!P0 BRA `(.L_x_18) ;  /* 0xfffffffc00bc8947 */ /* 0x000fea000383ffff */
.L_x_15:
[----:B-1----:R-:W-:Y:S05]  /*07b0*/  BSYNC.RECONVERGENT B2 ;  /* 0x0000000000027941 */ /* 0x002fea0003800200 */
.L_x_0:
[----:B------:R-:W-:Y:S05]  /*07c0*/  WARPSYNC.ALL ;  /* 0x0000000000007948 */ /* 0x000fea0003800000 */
[----:B------:R-:W1:Y:S01]  /*07d0*/  LDCU UR4, c[0x0][0x390] ;  /* 0x00007200ff0477ac */ /* 0x000e620008000800 */
[----:B------:R-:W-:Y:S01]  /*07e0*/  SHF.R.S32.HI R14, RZ, 0x1, R14 ;  /* 0x00000001ff0e7819 */ /* 0x000fe2000001140e */
[----:B------:R-:W-:Y:S03]  /*07f0*/  BAR.SYNC.DEFER_BLOCKING 0x0 ;  /* 0x0000000000007b1d */ /* 0x000fe60000010000 */
[----:B-1----:R-:W-:-:S13]  /*0800*/  ISETP.GE.AND P0, PT, R14, UR4, PT ;  /* 0x000000040e007c0c */ /* 0x002fda000bf06270 */
[----:B------:R-:W-:Y:S05]  /*0810*/  @P0 BRA `(.L_x_19) ;  /* 0xfffffff800340947 */ /* 0x000fea000383ffff */
[----:B------:R-:W-:Y:S05]  /*0820*/  EXIT ;  /* 0x000000000000794d */ /* 0x000fea0003800000 */
.L_x_20:
[----:B------:R-:W-:-:S00]  /*0830*/  BRA `(.L_x_20) ;  /* 0xfffffffc00fc7947 */ /* 0x000fc0000383ffff */
[----:B------:R-:W-:-:S00]  /*0840*/  NOP ;  /* 0x0000000000007918 */ /* 0x000fc00000000000 */
        /* <DEDUP_REMOVED lines=11> */
.L_x_91:


//--------------------- .text._Z29BitonicSort_shared_batched_8xPiii --------------------------
	.section	.text._Z29BitonicSort_shared_batched_8xPiii,"ax",@progbits
	.align	128
        .global         _Z29BitonicSort_shared_batched_8xPiii
        .type           _Z29BitonicSort_shared_batched_8xPiii,@function
        .size           _Z29BitonicSort_shared_batched_8xPiii,(.L_x_92 - _Z29BitonicSort_shared_batched_8xPiii)
        .other          _Z29BitonicSort_shared_batched_8xPiii,@"STO_CUDA_ENTRY STV_DEFAULT"
_Z29BitonicSort_shared_batched_8xPiii:
.text._Z29BitonicSort_shared_batched_8xPiii:
[----:B------:R-:W-:Y:S01]  /*0000*/  LDC R1, c[0x0][0x37c] ;  /* 0x0000df00ff017b82 */ /* 0x000fe20000000800 */
[----:B------:R-:W0:Y:S01]  /*0010*/  S2R R19, SR_CTAID.X ;  /* 0x0000000000137919 */ /* 0x000e220000002500 */
[----:B------:R-:W0:Y:S06]  /*0020*/  LDCU UR6, c[0x0][0x360] ;  /* 0x00006c00ff0677ac */ /* 0x000e2c0008000800 */
[----:B------:R-:W1:Y:S01]  /*0030*/  LDC.64 R16, c[0x0][0x380] ;  /* 0x0000e000ff107b82 */ /* 0x000e620000000a00 */
[----:B------:R-:W-:Y:S01]  /*0040*/  IMAD.MOV.U32 R35, RZ, RZ, 0x7fffffff ;  /* 0x7fffffffff237424 */ /* 0x000fe200078e00ff */
[----:B------:R-:W2:Y:S01]  /*0050*/  S2R R0, SR_TID.X ;  /* 0x0000000000007919 */ /* 0x000ea20000002100 */
[----:B------:R-:W3:Y:S01]  /*0060*/  LDCU UR4, c[0x0][0x38c] ;  /* 0x00007180ff0477ac */ /* 0x000ee20008000800 */
[----:B------:R-:W-:-:S02]  /*0070*/  IMAD.MOV.U32 R37, RZ, RZ, 0x7fffffff ;  /* 0x7fffffffff257424 */ /* 0x000fc400078e00ff */
[----:B------:R-:W-:Y:S01]  /*0080*/  IMAD.MOV.U32 R39, RZ, RZ, 0x7fffffff ;  /* 0x7fffffffff277424 */ /* 0x000fe200078e00ff */
[----:B------:R-:W4:Y:S01]  /*0090*/  LDCU.64 UR8, c[0x0][0x358] ;  /* 0x00006b00ff0877ac */ /* 0x000f220008000a00 */
[----:B------:R-:W-:Y:S02]  /*00a0*/  IMAD.MOV.U32 R41, RZ, RZ, 0x7fffffff ;  /* 0x7fffffffff297424 */ /* 0x000fe400078e00ff */
[----:B------:R-:W-:Y:S02]  /*00b0*/  IMAD.MOV.U32 R43, RZ, RZ, 0x7fffffff ;  /* 0x7fffffffff2b7424 */ /* 0x000fe400078e00ff */
[----:B------:R-:W-:Y:S02]  /*00c0*/  IMAD.MOV.U32 R45, RZ, RZ, 0x7fffffff ;  /* 0x7fffffffff2d7424 */ /* 0x000fe400078e00ff */
[----:B------:R-:W-:Y:S02]  /*00d0*/  IMAD.MOV.U32 R32, RZ, RZ, 0x7fffffff ;  /* 0x7fffffffff207424 */ /* 0x000fe400078e00ff */
[----:B0-----:R-:W-:-:S04]  /*00e0*/  IMAD R19, R19, UR6, RZ ;  /* 0x0000000613137c24 */ /* 0x001fc8000f8e02ff */
[----:B--2---:R-:W-:-:S04]  /*00f0*/  IMAD R19, R19, 0x8, R0 ;  /* 0x0000000813137824 */ /* 0x004fc800078e0200 */
[C---:B------:R-:W-:Y:S01]  /*0100*/  VIADD R21, R19.reuse, UR6 ;  /* 0x0000000613157c36 */ /* 0x040fe20008000000 */
[C---:B---3--:R-:W-:Y:S01]  /*0110*/  ISETP.GE.AND P2, PT, R19.reuse, UR4, PT ;  /* 0x0000000413007c0c */ /* 0x048fe2000bf46270 */
[----:B-1----:R-:W-:-:S03]  /*0120*/  IMAD.WIDE R14, R19, 0x4, R16 ;  /* 0x00000004130e7825 */ /* 0x002fc600078e0210 */
[C---:B------:R-:W-:Y:S01]  /*0130*/  ISETP.GE.AND P1, PT, R21.reuse, UR4, PT ;  /* 0x0000000415007c0c */ /* 0x040fe2000bf26270 */
[----:B------:R-:W-:-:S04]  /*0140*/  VIADD R23, R21, UR6 ;  /* 0x0000000615177c36 */ /* 0x000fc80008000000 */
[C---:B------:R-:W-:Y:S01]  /*0150*/  VIADD R25, R23.reuse, UR6 ;  /* 0x0000000617197c36 */ /* 0x040fe20008000000 */
[----:B------:R-:W-:-:S03]  /*0160*/  ISETP.GE.AND P0, PT, R23, UR4, PT ;  /* 0x0000000417007c0c */ /* 0x000fc6000bf06270 */
[----:B------:R-:W-:Y:S01]  /*0170*/  VIADD R27, R25, UR6 ;  /* 0x00000006191b7c36 */ /* 0x000fe20008000000 */
[----:B----4-:R-:W2:Y:S03]  /*0180*/  @!P2 LDG.E R35, desc[UR8][R14.64] ;  /* 0x000000080e23a981 */ /* 0x010ea6000c1e1900 */
[----:B------:R-:W-:-:S04]  /*0190*/  VIADD R29, R27, UR6 ;  /* 0x000000061b1d7c36 */ /* 0x000fc80008000000 */
[----:B------:R-:W-:Y:S01]  /*01a0*/  VIADD R31, R29, UR6 ;  /* 0x000000061d1f7c36 */ /* 0x000fe20008000000 */
[----:B------:R-:W-:-:S03]  /*01b0*/  ISETP.GE.AND P2, PT, R25, UR4, PT ;  /* 0x0000000419007c0c */ /* 0x000fc6000bf46270 */
[----:B------:R-:W-:Y:S01]  /*01c0*/  VIADD R33, R31, UR6 ;  /* 0x000000061f217c36 */ /* 0x000fe20008000000 */
[----:B------:R-:W-:Y:S02]  /*01d0*/  ISETP.GE.AND P3, PT, R27, UR4, PT ;  /* 0x000000041b007c0c */ /* 0x000fe4000bf66270 */
[----:B------:R-:W-:Y:S02]  /*01e0*/  ISETP.GE.AND P4, PT, R29, UR4, PT ;  /* 0x000000041d007c0c */ /* 0x000fe4000bf86270 */
[----:B------:R-:W-:Y:S02]  /*01f0*/  ISETP.GE.AND P5, PT, R31, UR4, PT ;  /* 0x000000041f007c0c */ /* 0x000fe4000bfa6270 */
[----:B------:R-:W-:Y:S01]  /*0200*/  ISETP.GE.AND P6, PT, R33, UR4, PT ;  /* 0x0000000421007c0c */ /* 0x000fe2000bfc6270 */
[----:B------:R-:W-:-:S04]  /*0210*/  IMAD.WIDE R12, R21, 0x4, R16 ;  /* 0x00000004150c7825 */ /* 0x000fc800078e0210 */
[--C-:B------:R-:W-:Y:S01]  /*0220*/  IMAD.WIDE R10, R23, 0x4, R16.reuse ;  /* 0x00000004170a7825 */ /* 0x100fe200078e0210 */
[----:B------:R-:W3:Y:S03]  /*0230*/  @!P1 LDG.E R37, desc[UR8][R12.64] ;  /* 0x000000080c259981 */ /* 0x000ee6000c1e1900 */
[--C-:B------:R-:W-:Y:S01]  /*0240*/  IMAD.WIDE R8, R25, 0x4, R16.reuse ;  /* 0x0000000419087825 */ /* 0x100fe200078e0210 */
[----:B------:R-:W4:Y:S03]  /*0250*/  @!P0 LDG.E R39, desc[UR8][R10.64] ;  /* 0x000000080a278981 */ /* 0x000f26000c1e1900 */
[--C-:B------:R-:W-:Y:S01]  /*0260*/  IMAD.WIDE R6, R27, 0x4, R16.reuse ;  /* 0x000000041b067825 */ /* 0x100fe200078e0210 */
[----:B------:R-:W5:Y:S03]  /*0270*/  @!P2 LDG.E R41, desc[UR8][R8.64] ;  /* 0x000000080829a981 */ /* 0x000f66000c1e1900 */
[--C-:B------:R-:W-:Y:S01]  /*0280*/  IMAD.WIDE R4, R29, 0x4, R16.reuse ;  /* 0x000000041d047825 */ /* 0x100fe200078e0210 */
[----:B------:R-:W5:Y:S03]  /*0290*/  @!P3 LDG.E R43, desc[UR8][R6.64] ;  /* 0x00000008062bb981 */ /* 0x000f66000c1e1900 */
[----:B------:R-:W-:Y:S01]  /*02a0*/  IMAD.MOV.U32 R34, RZ, RZ, 0x7fffffff ;  /* 0x7fffffffff227424 */ /* 0x000fe200078e00ff */
[----:B------:R-:W5:Y:S01]  /*02b0*/  @!P4 LDG.E R45, desc[UR8][R4.64] ;  /* 0x00000008042dc981 */ /* 0x000f62000c1e1900 */
[----:B------:R-:W-:-:S04]  /*02c0*/  IMAD.WIDE R2, R31, 0x4, R16 ;  /* 0x000000041f027825 */ /* 0x000fc800078e0210 */
[----:B------:R-:W-:Y:S01]  /*02d0*/  IMAD.WIDE R16, R33, 0x4, R16 ;  /* 0x0000000421107825 */ /* 0x000fe200078e0210 */
[----:B------:R-:W5:Y:S04]  /*02e0*/  @!P5 LDG.E R32, desc[UR8][R2.64] ;  /* 0x000000080220d981 */ /* 0x000f68000c1e1900 */
[----:B------:R-:W5:Y:S01]  /*02f0*/  @!P6 LDG.E R34, desc[UR8][R16.64] ;  /* 0x000000081022e981 */ /* 0x000f62000c1e1900 */
[----:B------:R-:W0:Y:S01]  /*0300*/  S2UR UR5, SR_CgaCtaId ;  /* 0x00000000000579c3 */ /* 0x000e220000008800 */
[----:B------:R-:W-:Y:S01]  /*0310*/  UMOV UR4, 0x400 ;  /* 0x0000040000047882 */ /* 0x000fe20000000000 */
[----:B------:R-:W-:Y:S02]  /*0320*/  USHF.L.U32 UR7, UR6, 0x2, URZ ;  /* 0x0000000206077899 */ /* 0x000fe400080006ff */
[----:B0-----:R-:W-:-:S06]  /*0330*/  ULEA UR4, UR5, UR4, 0x18 ;  /* 0x0000000405047291 */ /* 0x001fcc000f8ec0ff */
[----:B------:R-:W-:-:S05]  /*0340*/  LEA R18, R0, UR4, 0x2 ;  /* 0x0000000400127c11 */ /* 0x000fca000f8e10ff */
[----:B------:R-:W-:Y:S01]  /*0350*/  VIADD R20, R18, UR7 ;  /* 0x0000000712147c36 */ /* 0x000fe20008000000 */
[----:B------:R-:W0:Y:S03]  /*0360*/  LDCU UR4, c[0x0][0x388] ;  /* 0x00007100ff0477ac */ /* 0x000e260008000800 */
[----:B------:R-:W-:-:S04]  /*0370*/  VIADD R22, R20, UR7 ;  /* 0x0000000714167c36 */ /* 0x000fc80008000000 */
[----:B------:R-:W-:-:S04]  /*0380*/  VIADD R24, R22, UR7 ;  /* 0x0000000716187c36 */ /* 0x000fc80008000000 */
[----:B------:R-:W-:-:S04]  /*0390*/  VIADD R26, R24, UR7 ;  /* 0x00000007181a7c36 */ /* 0x000fc80008000000 */
[----:B------:R-:W-:-:S04]  /*03a0*/  VIADD R28, R26, UR7 ;  /* 0x000000071a1c7c36 */ /* 0x000fc80008000000 */
[----:B------:R-:W-:Y:S01]  /*03b0*/  VIADD R30, R28, UR7 ;  /* 0x000000071c1e7c36 */ /* 0x000fe20008000000 */
[----:B0-----:R-:W-:-:S04]  /*03c0*/  USHF.R.S32.HI UR4, URZ, 0x1, UR4 ;  /* 0x00000001ff047899 */ /* 0x001fc80008011404 */
[----:B------:R-:W-:-:S04]  /*03d0*/  UISETP.LT.AND UP0, UPT, UR7, UR4, UPT ;  /* 0x000000040700728c */ /* 0x000fc8000bf01270 */
[----:B------:R-:W-:Y:S02]  /*03e0*/  USEL UR5, UR7, UR4, UP0 ;  /* 0x0000000407057287 */ /* 0x000fe40008000000 */
[----:B------:R-:W-:Y:S01]  /*03f0*/  UISETP.GE.AND UP0, UPT, UR4, 0x1, UPT ;  /* 0x000000010400788c */ /* 0x000fe2000bf06270 */
[----:B--2---:R0:W-:Y:S04]  /*0400*/  STS [R18], R35 ;  /* 0x0000002312007388 */ /* 0x0041e80000000800 */
[----:B---3--:R0:W-:Y:S04]  /*0410*/  STS [R18+UR7], R37 ;  /* 0x0000002512007988 */ /* 0x0081e80008000807 */
[----:B----4-:R0:W-:Y:S04]  /*0420*/  STS [R20+UR7], R39 ;  /* 0x0000002714007988 */ /* 0x0101e80008000807 */
[----:B-----5:R0:W-:Y:S04]  /*0430*/  STS [R22+UR7], R41 ;  /* 0x0000002916007988 */ /* 0x0201e80008000807 */
[----:B------:R0:W-:Y:S04]  /*0440*/  STS [R24+UR7], R43 ;  /* 0x0000002b18007988 */ /* 0x0001e80008000807 */
[----:B------:R0:W-:Y:S04]  /*0450*/  STS [R26+UR7], R45 ;  /* 0x0000002d1a007988 */ /* 0x0001e80008000807 */
[----:B------:R0:W-:Y:S04]  /*0460*/  STS [R28+UR7], R32 ;  /* 0x000000201c007988 */ /* 0x0001e80008000807 */
[----:B------:R0:W-:Y:S01]  /*0470*/  STS [R30+UR7], R34 ;  /* 0x000000221e007988 */ /* 0x0001e20008000807 */
[----:B------:R-:W-:Y:S06]  /*0480*/  BAR.SYNC.DEFER_BLOCKING 0x0 ;  /* 0x0000000000007b1d */ /* 0x000fec0000010000 */
[----:B------:R-:W-:Y:S05]  /*0490*/  BRA.U !UP0, `(.L_x_21) ;  /* 0x00000009083c7547 */ /* 0x000fea000b800000 */
[----:B0-----:R-:W0:Y:S01]  /*04a0*/  LDC R35, c[0x0][0x360] ;  /* 0x0000d800ff237b82 */ /* 0x001e220000000800 */
[----:B------:R-:W-:Y:S01]  /*04b0*/  VIADD R32, R0, UR6 ;  /* 0x0000000600207c36 */ /* 0x000fe20008000000 */
[----:B------:R-:W1:Y:S04]  /*04c0*/  LDCU UR10, c[0x0][0x388] ;  /* 0x00007100ff0a77ac */ /* 0x000e680008000800 */
[----:B0-----:R-:W-:-:S05]  /*04d0*/  IADD3 R34, PT, PT, R32, UR6, R35 ;  /* 0x0000000620227c10 */ /* 0x001fca000fffe023 */
[----:B------:R-:W-:-:S04]  /*04e0*/  VIADD R35, R34, UR6 ;  /* 0x0000000622237c36 */ /* 0x000fc80008000000 */
[----:B------:R-:W-:-:S04]  /*04f0*/  VIADD R36, R35, UR6 ;  /* 0x0000000623247c36 */ /* 0x000fc80008000000 */
[----:B-1----:R-:W-:-:S07]  /*0500*/  VIADD R37, R36, UR6 ;  /* 0x0000000624257c36 */ /* 0x002fce0008000000 */
.L_x_38:
[C---:B0-----:R-:W-:Y:S01]  /*0510*/  LOP3.LUT R39, R0.reuse, UR5, RZ, 0x3c, !PT ;  /* 0x0000000500277c12 */ /* 0x041fe2000f8e3cff */
[----:B------:R-:W-:Y:S03]  /*0520*/  BSSY.RECONVERGENT B0, `(.L_x_22) ;  /* 0x000000d000007945 */ /* 0x000fe60003800200 */
[----:B------:R-:W-:-:S13]  /*0530*/  ISETP.GE.AND P0, PT, R0, R39, PT ;  /* 0x000000270000720c */ /* 0x000fda0003f06270 */
[----:B------:R-:W-:Y:S05]  /*0540*/  @P0 BRA `(.L_x_23) ;  /* 0x0000000000280947 */ /* 0x000fea0003800000 */
[----:B------:R-:W0:Y:S01]  /*0550*/  S2UR UR6, SR_CgaCtaId ;  /* 0x00000000000679c3 */ /* 0x000e220000008800 */
[----:B------:R-:W-:Y:S01]  /*0560*/  UMOV UR4, 0x400 ;  /* 0x0000040000047882 */ /* 0x000fe20000000000 */
[----:B------:R-:W-:Y:S01]  /*0570*/  LDS R38, [R18] ;  /* 0x0000000012267984 */ /* 0x000fe20000000800 */
[----:B------:R-:W-:Y:S01]  /*0580*/  LOP3.LUT P0, RZ, R19, UR10, RZ, 0xc0, !PT ;  /* 0x0000000a13ff7c12 */ /* 0x000fe2000f80c0ff */
[----:B0-----:R-:W-:-:S06]  /*0590*/  ULEA UR4, UR6, UR4, 0x18 ;  /* 0x0000000406047291 */ /* 0x001fcc000f8ec0ff */
[----:B------:R-:W-:-:S05]  /*05a0*/  LEA R39, R39, UR4, 0x2 ;  /* 0x0000000427277c11 */ /* 0x000fca000f8e10ff */
[----:B------:R-:W0:Y:S02]  /*05b0*/  LDS R41, [R39] ;  /* 0x0000000027297984 */ /* 0x000e240000000800 */
[----:B0-----:R-:W-:-:S13]  /*05c0*/  ISETP.GT.XOR P0, PT, R38, R41, P0 ;  /* 0x000000292600720c */ /* 0x001fda0000704a70 */
[----:B------:R0:W-:Y:S04]  /*05d0*/  @P0 STS [R18], R41 ;  /* 0x0000002912000388 */ /* 0x0001e80000000800 */
[----:B------:R0:W-:Y:S02]  /*05e0*/  @P0 STS [R39], R38 ;  /* 0x0000002627000388 */ /* 0x0001e40000000800 */
.L_x_23:
[----:B------:R-:W-:Y:S05]  /*05f0*/  BSYNC.RECONVERGENT B0 ;  /* 0x0000000000007941 */ /* 0x000fea0003800200 */
.L_x_22:
[C---:B0-----:R-:W-:Y:S01]  /*0600*/  LOP3.LUT R39, R32.reuse, UR5, RZ, 0x3c, !PT ;  /* 0x0000000520277c12 */ /* 0x041fe2000f8e3cff */
[----:B------:R-:W-:Y:S03]  /*0610*/  BAR.SYNC.DEFER_BLOCKING 0x0 ;  /* 0x0000000000007b1d */ /* 0x000fe60000010000 */
[----:B------:R-:W-:-:S03]  /*0620*/  ISETP.GE.AND P0, PT, R32, R39, PT ;  /* 0x000000272000720c */ /* 0x000fc60003f06270 */
[----:B------:R-:W-:Y:S10]  /*0630*/  BSSY.RECONVERGENT B0, `(.L_x_24) ;  /* 0x000000c000007945 */ /* 0x000ff40003800200 */
[----:B------:R-:W-:Y:S05]  /*0640*/  @P0 BRA `(.L_x_25) ;  /* 0x0000000000280947 */ /* 0x000fea0003800000 */
[----:B------:R-:W0:Y:S01]  /*0650*/  S2UR UR6, SR_CgaCtaId ;  /* 0x00000000000679c3 */ /* 0x000e220000008800 */
[----:B------:R-:W-:Y:S01]  /*0660*/  UMOV UR4, 0x400 ;  /* 0x0000040000047882 */ /* 0x000fe20000000000 */
[----:B------:R-:W-:Y:S01]  /*0670*/  LDS R38, [R18+UR7] ;  /* 0x0000000712267984 */ /* 0x000fe20008000800 */
[----:B------:R-:W-:Y:S01]  /*0680*/  LOP3.LUT P0, RZ, R21, UR10, RZ, 0xc0, !PT ;  /* 0x0000000a15ff7c12 */ /* 0x000fe2000f80c0ff */
[----:B0-----:R-:W-:-:S06]  /*0690*/  ULEA UR4, UR6, UR4, 0x18 ;  /* 0x0000000406047291 */ /* 0x001fcc000f8ec0ff */
[----:B------:R-:W-:-:S05]  /*06a0*/  LEA R39, R39, UR4, 0x2 ;  /* 0x0000000427277c11 */ /* 0x000fca000f8e10ff */
[----:B------:R-:W0:Y:S02]  /*06b0*/  LDS R41, [R39] ;  /* 0x0000000027297984 */ /* 0x000e240000000800 */
[----:B0-----:R-:W-:-:S13]  /*06c0*/  ISETP.GT.XOR P0, PT, R38, R41, P0 ;  /* 0x000000292600720c */ /* 0x001fda0000704a70 */
[----:B------:R0:W-:Y:S04]  /*06d0*/  @P0 STS [R18+UR7], R41 ;  /* 0x0000002912000988 */ /* 0x0001e80008000807 */
[----:B------:R0:W-:Y:S02]  /*06e0*/  @P0 STS [R39], R38 ;  /* 0x0000002627000388 */ /* 0x0001e40000000800 */
.L_x_25:
[----:B------:R-:W-:Y:S05]  /*06f0*/  BSYNC.RECONVERGENT B0 ;  /* 0x0000000000007941 */ /* 0x000fea0003800200 */
.L_x_24:
[----:B------:R-:W0:Y:S01]  /*0700*/  LDCU UR4, c[0x0][0x360] ;  /* 0x00006c00ff0477ac */ /* 0x000e220008000800 */
[----:B------:R-:W-:Y:S06]  /*0710*/  BAR.SYNC.DEFER_BLOCKING 0x0 ;  /* 0x0000000000007b1d */ /* 0x000fec0000010000 */
[----:B------:R-:W-:Y:S01]  /*0720*/  BSSY.RECONVERGENT B0, `(.L_x_26) ;  /* 0x000000f000007945 */ /* 0x000fe20003800200 */
[----:B0-----:R-:W-:-:S05]  /*0730*/  VIADD R38, R32, UR4 ;  /* 0x0000000420267c36 */ /* 0x001fca0008000000 */
[----:B------:R-:W-:-:S04]  /*0740*/  LOP3.LUT R39, R38, UR5, RZ, 0x3c, !PT ;  /* 0x0000000526277c12 */ /* 0x000fc8000f8e3cff */
[----:B------:R-:W-:-:S13]  /*0750*/  ISETP.GE.AND P0, PT, R38, R39, PT ;  /* 0x000000272600720c */ /* 0x000fda0003f06270 */
        /* <DEDUP_REMOVED lines=11> */
.L_x_27:
[----:B------:R-:W-:Y:S05]  /*0810*/  BSYNC.RECONVERGENT B0 ;  /* 0x0000000000007941 */ /* 0x000fea0003800200 */
.L_x_26:
        /* <DEDUP_REMOVED lines=15> */
.L_x_29:
[----:B------:R-:W-:Y:S05]  /*0910*/  BSYNC.RECONVERGENT B0 ;  /* 0x0000000000007941 */ /* 0x000fea0003800200 */
.L_x_28:
[C---:B0-----:R-:W-:Y:S01]  /*0920*/  LOP3.LUT R38, R35.reuse, UR5, RZ, 0x3c, !PT ;  /* 0x0000000523267c12 */ /* 0x041fe2000f8e3cff */
[----:B------:R-:W-:Y:S03]  /*0930*/  BAR.SYNC.DEFER_BLOCKING 0x0 ;  /* 0x0000000000007b1d */ /* 0x000fe60000010000 */
[----:B------:R-:W-:-:S03]  /*0940*/  ISETP.GE.AND P0, PT, R35, R38, PT ;  /* 0x000000262300720c */ /* 0x000fc60003f06270 */
[----:B------:R-:W-:Y:S10]  /*0950*/  BSSY.RECONVERGENT B0, `(.L_x_30) ;  /* 0x000000c000007945 */ /* 0x000ff40003800200 */
[----:B------:R-:W-:Y:S05]  /*0960*/  @P0 BRA `(.L_x_31) ;  /* 0x0000000000280947 */ /* 0x000fea0003800000 */
[----:B------:R-:W0:Y:S01]  /*0970*/  S2UR UR6, SR_CgaCtaId ;  /* 0x00000000000679c3 */ /* 0x000e220000008800 */
[----:B------:R-:W-:Y:S01]  /*0980*/  UMOV UR4, 0x400 ;  /* 0x0000040000047882 */ /* 0x000fe20000000000 */
[----:B------:R-:W-:Y:S01]  /*0990*/  LOP3.LUT P0, RZ, R27, UR10, RZ, 0xc0, !PT ;  /* 0x0000000a1bff7c12 */ /* 0x000fe2000f80c0ff */
[----:B0-----:R-:W-:-:S06]  /*09a0*/  ULEA UR4, UR6, UR4, 0x18 ;  /* 0x0000000406047291 */ /* 0x001fcc000f8ec0ff */
[----:B------:R-:W-:Y:S02]  /*09b0*/  LEA R39, R38, UR4, 0x2 ;  /* 0x0000000426277c11 */ /* 0x000fe4000f8e10ff */
[----:B------:R-:W-:Y:S04]  /*09c0*/  LDS R38, [R24+UR7] ;  /* 0x0000000718267984 */ /* 0x000fe80008000800 */
[----:B------:R-:W0:Y:S02]  /*09d0*/  LDS R41, [R39] ;  /* 0x0000000027297984 */ /* 0x000e240000000800 */
[----:B0-----:R-:W-:-:S13]  /*09e0*/  ISETP.GT.XOR P0, PT, R38, R41, P0 ;  /* 0x000000292600720c */ /* 0x001fda0000704a70 */
[----:B------:R0:W-:Y:S04]  /*09f0*/  @P0 STS [R24+UR7], R41 ;  /* 0x0000002918000988 */ /* 0x0001e80008000807 */
[----:B------:R0:W-:Y:S02]  /*0a00*/  @P0 STS [R39], R38 ;  /* 0x0000002627000388 */ /* 0x0001e40000000800 */
.L_x_31:
[----:B------:R-:W-:Y:S05]  /*0a10*/  BSYNC.RECONVERGENT B0 ;  /* 0x0000000000007941 */ /* 0x000fea0003800200 */
.L_x_30:
        /* <DEDUP_REMOVED lines=15> */
.L_x_33:
[----:B------:R-:W-:Y:S05]  /*0b10*/  BSYNC.RECONVERGENT B0 ;  /* 0x0000000000007941 */ /* 0x000fea0003800200 */
.L_x_32:
        /* <DEDUP_REMOVED lines=15> */
.L_x_35:
[----:B------:R-:W-:Y:S05]  /*0c10*/  BSYNC.RECONVERGENT B0 ;  /* 0x0000000000007941 */ /* 0x000fea0003800200 */
.L_x_34:
        /* <DEDUP_REMOVED lines=17> */
.L_x_37:
[----:B------:R-:W-:Y:S05]  /*0d30*/  BSYNC.RECONVERGENT B0 ;  /* 0x0000000000007941 */ /* 0x000fea0003800200 */
.L_x_36:
[----:B------:R-:W-:Y:S01]  /*0d40*/  BAR.SYNC.DEFER_BLOCKING 0x0 ;  /* 0x0000000000007b1d */ /* 0x000fe20000010000 */
[----:B------:R-:W-:Y:S02]  /*0d50*/  UISETP.GT.U32.AND UP0, UPT, UR5, 0x1, UPT ;  /* 0x000000010500788c */ /* 0x000fe4000bf04070 */
[----:B------:R-:W-:-:S07]  /*0d60*/  USHF.R.U32.HI UR4, URZ, 0x1, UR5 ;  /* 0x00000001ff047899 */ /* 0x000fce0008011605 */
[----:B------:R-:W-:Y:S01]  /*0d70*/  UMOV UR5, UR4 ;  /* 0x0000000400057c82 */ /* 0x000fe20008000000 */
[----:B------:R-:W-:Y:S05]  /*0d80*/  BRA.U UP0, `(.L_x_38) ;  /* 0xfffffff500e07547 */ /* 0x000fea000b83ffff */
.L_x_21:
[----:B------:R-:W1:Y:S02]  /*0d90*/  LDCU UR4, c[0x0][0x38c] ;  /* 0x00007180ff0477ac */ /* 0x000e640008000800 */
[----:B-1----:R-:W-:Y:S02]  /*0da0*/  ISETP.GE.AND P6, PT, R19, UR4, PT ;  /* 0x0000000413007c0c */ /* 0x002fe4000bfc6270 */
[----:B------:R-:W-:Y:S02]  /*0db0*/  ISETP.GE.AND P5, PT, R21, UR4, PT ;  /* 0x0000000415007c0c */ /* 0x000fe4000bfa6270 */
[----:B------:R-:W-:Y:S02]  /*0dc0*/  ISETP.GE.AND P4, PT, R23, UR4, PT ;  /* 0x0000000417007c0c */ /* 0x000fe4000bf86270 */
[----:B------:R-:W-:Y:S02]  /*0dd0*/  ISETP.GE.AND P3, PT, R25, UR4, PT ;  /* 0x0000000419007c0c */ /* 0x000fe4000bf66270 */
[----:B------:R-:W-:-:S02]  /*0de0*/  ISETP.GE.AND P2, PT, R27, UR4, PT ;  /* 0x000000041b007c0c */ /* 0x000fc4000bf46270 */
[----:B------:R-:W-:Y:S02]  /*0df0*/  ISETP.GE.AND P1, PT, R29, UR4, PT ;  /* 0x000000041d007c0c */ /* 0x000fe4000bf26270 */
[----:B------:R-:W-:Y:S01]  /*0e00*/  ISETP.GE.AND P0, PT, R31, UR4, PT ;  /* 0x000000041f007c0c */ /* 0x000fe2000bf06270 */
[----:B------:R-:W1:Y:S04]  /*0e10*/  @!P6 LDS R19, [R18] ;  /* 0x000000001213e984 */ /* 0x000e680000000800 */
[----:B------:R-:W2:Y:S04]  /*0e20*/  @!P5 LDS R21, [R18+UR7] ;  /* 0x000000071215d984 */ /* 0x000ea80008000800 */
[----:B------:R-:W3:Y:S04]  /*0e30*/  @!P4 LDS R23, [R20+UR7] ;  /* 0x000000071417c984 */ /* 0x000ee80008000800 */
[----:B------:R-:W4:Y:S04]  /*0e40*/  @!P3 LDS R25, [R22+UR7] ;  /* 0x000000071619b984 */ /* 0x000f280008000800 */
[----:B------:R-:W5:Y:S04]  /*0e50*/  @!P2 LDS R27, [R24+UR7] ;  /* 0x00000007181ba984 */ /* 0x000f680008000800 */
[----:B------:R-:W0:Y:S04]  /*0e60*/  @!P1 LDS R29, [R26+UR7] ;  /* 0x000000071a1d9984 */ /* 0x000e280008000800 */
[----:B------:R-:W0:Y:S04]  /*0e70*/  @!P0 LDS R31, [R28+UR7] ;  /* 0x000000071c1f8984 */ /* 0x000e280008000800 */
[----:B-1----:R1:W-:Y:S01]  /*0e80*/  @!P6 STG.E desc[UR8][R14.64], R19 ;  /* 0x000000130e00e986 */ /* 0x0023e2000c101908 */
[----:B------:R-:W-:-:S03]  /*0e90*/  ISETP.GE.AND P6, PT, R33, UR4, PT ;  /* 0x0000000421007c0c */ /* 0x000fc6000bfc6270 */
[----:B--2---:R1:W-:Y:S04]  /*0ea0*/  @!P5 STG.E desc[UR8][R12.64], R21 ;  /* 0x000000150c00d986 */ /* 0x0043e8000c101908 */
[----:B---3--:R1:W-:Y:S04]  /*0eb0*/  @!P4 STG.E desc[UR8][R10.64], R23 ;  /* 0x000000170a00c986 */ /* 0x0083e8000c101908 */
[----:B----4-:R1:W-:Y:S04]  /*0ec0*/  @!P3 STG.E desc[UR8][R8.64], R25 ;  /* 0x000000190800b986 */ /* 0x0103e8000c101908 */
[----:B-----5:R1:W-:Y:S04]  /*0ed0*/  @!P2 STG.E desc[UR8][R6.64], R27 ;  /* 0x0000001b0600a986 */ /* 0x0203e8000c101908 */
[----:B0-----:R1:W-:Y:S04]  /*0ee0*/  @!P1 STG.E desc[UR8][R4.64], R29 ;  /* 0x0000001d04009986 */ /* 0x0013e8000c101908 */
[----:B------:R1:W-:Y:S01]  /*0ef0*/  @!P0 STG.E desc[UR8][R2.64], R31 ;  /* 0x0000001f02008986 */ /* 0x0003e2000c101908 */
[----:B------:R-:W-:Y:S05]  /*0f00*/  @P6 EXIT ;  /* 0x000000000000694d */ /* 0x000fea0003800000 */
[----:B-1----:R-:W0:Y:S04]  /*0f10*/  LDS R3, [R30+UR7] ;  /* 0x000000071e037984 */ /* 0x002e280008000800 */
[----:B0-----:R-:W-:Y:S01]  /*0f20*/  STG.E desc[UR8][R16.64], R3 ;  /* 0x0000000310007986 */ /* 0x001fe2000c101908 */
[----:B------:R-:W-:Y:S05]  /*0f30*/  EXIT ;  /* 0x000000000000794d */ /* 0x000fea0003800000 */
.L_x_39:
        /* <DEDUP_REMOVED lines=12> */
.L_x_92:


//--------------------- .text._Z29BitonicSort_shared_batched_4xPiii --------------------------
	.section	.text._Z29BitonicSort_shared_batched_4xPiii,"ax",@progbits
	.align	128
        .global         _Z29BitonicSort_shared_batched_4xPiii
        .type           _Z29BitonicSort_shared_batched_4xPiii,@function
        .size           _Z29BitonicSort_shared_batched_4xPiii,(.L_x_93 - _Z29BitonicSort_shared_batched_4xPiii)
        .other          _Z29BitonicSort_shared_batched_4xPiii,@"STO_CUDA_ENTRY STV_DEFAULT"
_Z29BitonicSort_shared_batched_4xPiii:
.text._Z29BitonicSort_shared_batched_4xPiii:
[----:B------:R-:W-:Y:S01]  /*0000*/  LDC R1, c[0x0][0x37c] ;  /* 0x0000df00ff017b82 */ /* 0x000fe20000000800 */
[----:B------:R-:W0:Y:S01]  /*0010*/  S2R R5, SR_CTAID.X ;  /* 0x0000000000057919 */ /* 0x000e220000002500 */
[----:B------:R-:W1:Y:S06]  /*0020*/  LDCU UR10, c[0x0][0x360] ;  /* 0x00006c00ff0a77ac */ /* 0x000e6c0008000800 */
[----:B------:R-:W2:Y:S01]  /*0030*/  LDC.64 R2, c[0x0][0x380] ;  /* 0x0000e000ff027b82 */ /* 0x000ea20000000a00 */
[----:B------:R-:W-:Y:S01]  /*0040*/  IMAD.MOV.U32 R17, RZ, RZ, 0x7fffffff ;  /* 0x7fffffffff117424 */ /* 0x000fe200078e00ff */
[----:B------:R-:W0:Y:S01]  /*0050*/  S2R R0, SR_TID.X ;  /* 0x0000000000007919 */ /* 0x000e220000002100 */
[----:B------:R-:W3:Y:S01]  /*0060*/  LDCU UR4, c[0x0][0x38c] ;  /* 0x00007180ff0477ac */ /* 0x000ee20008000800 */
[----:B------:R-:W-:-:S02]  /*0070*/  IMAD.MOV.U32 R19, RZ, RZ, 0x7fffffff ;  /* 0x7fffffffff137424 */ /* 0x000fc400078e00ff */
[----:B------:R-:W-:Y:S01]  /*0080*/  IMAD.MOV.U32 R18, RZ, RZ, 0x7fffffff ;  /* 0x7fffffffff127424 */ /* 0x000fe200078e00ff */
[----:B------:R-:W4:Y:S01]  /*0090*/  LDCU.64 UR8, c[0x0][0x358] ;  /* 0x00006b00ff0877ac */ /* 0x000f220008000a00 */
[----:B------:R-:W-:Y:S01]  /*00a0*/  IMAD.MOV.U32 R21, RZ, RZ, 0x7fffffff ;  /* 0x7fffffffff157424 */ /* 0x000fe200078e00ff */
[----:B------:R-:W5:Y:S01]  /*00b0*/  S2UR UR5, SR_CgaCtaId ;  /* 0x00000000000579c3 */ /* 0x000f620000008800 */
[----:B------:R-:W5:Y:S01]  /*00c0*/  LDCU UR11, c[0x0][0x388] ;  /* 0x00007100ff0b77ac */ /* 0x000f620008000800 */
[----:B-1----:R-:W-:-:S06]  /*00d0*/  USHF.L.U32 UR6, UR10, 0x2, URZ ;  /* 0x000000020a067899 */ /* 0x002fcc00080006ff */
[----:B0-----:R-:W-:-:S04]  /*00e0*/  IMAD R10, R5, UR6, R0 ;  /* 0x00000006050a7c24 */ /* 0x001fc8000f8e0200 */
[C---:B------:R-:W-:Y:S01]  /*00f0*/  VIADD R11, R10.reuse, UR10 ;  /* 0x0000000a0a0b7c36 */ /* 0x040fe20008000000 */
[C---:B---3--:R-:W-:Y:S01]  /*0100*/  ISETP.GE.AND P0, PT, R10.reuse, UR4, PT ;  /* 0x000000040a007c0c */ /* 0x048fe2000bf06270 */
[----:B--2---:R-:W-:-:S03]  /*0110*/  IMAD.WIDE R8, R10, 0x4, R2 ;  /* 0x000000040a087825 */ /* 0x004fc600078e0202 */
[C---:B------:R-:W-:Y:S01]  /*0120*/  ISETP.GE.AND P1, PT, R11.reuse, UR4, PT ;  /* 0x000000040b007c0c */ /* 0x040fe2000bf26270 */
[C---:B------:R-:W-:Y:S02]  /*0130*/  VIADD R12, R11.reuse, UR10 ;  /* 0x0000000a0b0c7c36 */ /* 0x040fe40008000000 */
[----:B------:R-:W-:-:S03]  /*0140*/  IMAD.WIDE R6, R11, 0x4, R2 ;  /* 0x000000040b067825 */ /* 0x000fc600078e0202 */
[C---:B------:R-:W-:Y:S01]  /*0150*/  ISETP.GE.AND P2, PT, R12.reuse, UR4, PT ;  /* 0x000000040c007c0c */ /* 0x040fe2000bf46270 */
[C---:B------:R-:W-:Y:S02]  /*0160*/  VIADD R13, R12.reuse, UR10 ;  /* 0x0000000a0c0d7c36 */ /* 0x040fe40008000000 */
[--C-:B------:R-:W-:Y:S01]  /*0170*/  IMAD.WIDE R4, R12, 0x4, R2.reuse ;  /* 0x000000040c047825 */ /* 0x100fe200078e0202 */
[----:B----4-:R-:W2:Y:S02]  /*0180*/  @!P0 LDG.E R17, desc[UR8][R8.64] ;  /* 0x0000000808118981 */ /* 0x010ea4000c1e1900 */
[C---:B------:R-:W-:Y:S01]  /*0190*/  ISETP.GE.AND P3, PT, R13.reuse, UR4, PT ;  /* 0x000000040d007c0c */ /* 0x040fe2000bf66270 */
[----:B------:R-:W-:Y:S01]  /*01a0*/  IMAD.WIDE R2, R13, 0x4, R2 ;  /* 0x000000040d027825 */ /* 0x000fe200078e0202 */
[----:B------:R-:W3:Y:S05]  /*01b0*/  @!P1 LDG.E R19, desc[UR8][R6.64] ;  /* 0x0000000806139981 */ /* 0x000eea000c1e1900 */
[----:B------:R-:W4:Y:S06]  /*01c0*/  @!P2 LDG.E R18, desc[UR8][R4.64] ;  /* 0x000000080412a981 */ /* 0x000f2c000c1e1900 */
[----:B------:R-:W4:Y:S01]  /*01d0*/  @!P3 LDG.E R21, desc[UR8][R2.64] ;  /* 0x000000080215b981 */ /* 0x000f22000c1e1900 */
[----:B------:R-:W-:-:S02]  /*01e0*/  UMOV UR4, 0x400 ;  /* 0x0000040000047882 */ /* 0x000fc40000000000 */
[----:B-----5:R-:W-:-:S06]  /*01f0*/  ULEA UR4, UR5, UR4, 0x18 ;  /* 0x0000000405047291 */ /* 0x020fcc000f8ec0ff */
[----:B------:R-:W-:-:S05]  /*0200*/  LEA R16, R0, UR4, 0x2 ;  /* 0x0000000400107c11 */ /* 0x000fca000f8e10ff */
[----:B------:R-:W-:-:S04]  /*0210*/  VIADD R15, R16, UR6 ;  /* 0x00000006100f7c36 */ /* 0x000fc80008000000 */
[----:B------:R-:W-:Y:S01]  /*0220*/  VIADD R14, R15, UR6 ;  /* 0x000000060f0e7c36 */ /* 0x000fe20008000000 */
[----:B------:R-:W-:Y:S02]  /*0230*/  USHF.R.S32.HI UR7, URZ, 0x1, UR11 ;  /* 0x00000001ff077899 */ /* 0x000fe4000801140b */
[----:B------:R-:W-:-:S04]  /*0240*/  USHF.L.U32 UR5, UR10, 0x1, URZ ;  /* 0x000000010a057899 */ /* 0x000fc800080006ff */
[----:B------:R-:W-:-:S04]  /*0250*/  UISETP.LT.AND UP0, UPT, UR7, UR5, UPT ;  /* 0x000000050700728c */ /* 0x000fc8000bf01270 */
[----:B------:R-:W-:Y:S02]  /*0260*/  USEL UR5, UR7, UR5, UP0 ;  /* 0x0000000507057287 */ /* 0x000fe40008000000 */
[----:B------:R-:W-:Y:S01]  /*0270*/  UISETP.GE.AND UP0, UPT, UR7, 0x1, UPT ;  /* 0x000000010700788c */ /* 0x000fe2000bf06270 */
[----:B--2---:R0:W-:Y:S04]  /*0280*/  STS [R16], R17 ;  /* 0x0000001110007388 */ /* 0x0041e80000000800 */
[----:B---3--:R0:W-:Y:S04]  /*0290*/  STS [R16+UR6], R19 ;  /* 0x0000001310007988 */ /* 0x0081e80008000806 */
[----:B----4-:R0:W-:Y:S04]  /*02a0*/  STS [R15+UR6], R18 ;  /* 0x000000120f007988 */ /* 0x0101e80008000806 */
[----:B------:R0:W-:Y:S01]  /*02b0*/  STS [R14+UR6], R21 ;  /* 0x000000150e007988 */ /* 0x0001e20008000806 */
[----:B------:R-:W-:Y:S06]  /*02c0*/  BAR.SYNC.DEFER_BLOCKING 0x0 ;  /* 0x0000000000007b1d */ /* 0x000fec0000010000 */
[----:B------:R-:W-:Y:S05]  /*02d0*/  BRA.U !UP0, `(.L_x_40) ;  /* 0x0000000508707547 */ /* 0x000fea000b800000 */
[----:B0-----:R-:W-:Y:S01]  /*02e0*/  VIADD R17, R0, UR10 ;  /* 0x0000000a00117c36 */ /* 0x001fe20008000000 */
[----:B------:R-:W-:Y:S01]  /*02f0*/  LOP3.LUT R23, R10, UR11, RZ, 0xc0, !PT ;  /* 0x0000000b0a177c12 */ /* 0x000fe2000f8ec0ff */
[----:B------:R-:W-:Y:S01]  /*0300*/  IMAD.U32 R19, RZ, RZ, UR5 ;  /* 0x00000005ff137e24 */ /* 0x000fe2000f8e00ff */
[----:B------:R-:W-:Y:S01]  /*0310*/  LOP3.LUT R24, R11, UR11, RZ, 0xc0, !PT ;  /* 0x0000000b0b187c12 */ /* 0x000fe2000f8ec0ff */
[----:B------:R-:W-:Y:S01]  /*0320*/  VIADD R18, R17, UR10 ;  /* 0x0000000a11127c36 */ /* 0x000fe20008000000 */
[----:B------:R-:W-:Y:S02]  /*0330*/  LOP3.LUT R25, R12, UR11, RZ, 0xc0, !PT ;  /* 0x0000000b0c197c12 */ /* 0x000fe4000f8ec0ff */
[----:B------:R-:W-:Y:S01]  /*0340*/  LOP3.LUT R26, R13, UR11, RZ, 0xc0, !PT ;  /* 0x0000000b0d1a7c12 */ /* 0x000fe2000f8ec0ff */
[----:B------:R-:W-:-:S07]  /*0350*/  VIADD R20, R18, UR10 ;  /* 0x0000000a12147c36 */ /* 0x000fce0008000000 */
.L_x_51:
[----:B------:R-:W-:-:S13]  /*0360*/  ISETP.GE.U32.AND P0, PT, R19, 0x20, PT ;  /* 0x000000201300780c */ /* 0x000fda0003f06070 */
[----:B01----:R-:W-:Y:S05]  /*0370*/  @!P0 BRA `(.L_x_41) ;  /* 0x0000000000d48947 */ /* 0x003fea0003800000 */
[----:B------:R-:W-:Y:S01]  /*0380*/  LOP3.LUT R21, R19, R0, RZ, 0x3c, !PT ;  /* 0x0000000013157212 */ /* 0x000fe200078e3cff */
[----:B------:R-:W-:Y:S03]  /*0390*/  BSSY.RECONVERGENT B0, `(.L_x_42) ;  /* 0x000000a000007945 */ /* 0x000fe60003800200 */
[----:B------:R-:W-:-:S13]  /*03a0*/  ISETP.GE.AND P0, PT, R0, R21, PT ;  /* 0x000000150000720c */ /* 0x000fda0003f06270 */
[----:B------:R-:W-:Y:S05]  /*03b0*/  @P0 BRA `(.L_x_43) ;  /* 0x00000000001c0947 */ /* 0x000fea0003800000 */
[----:B------:R-:W-:Y:S02]  /*03c0*/  LEA R22, R21, UR4, 0x2 ;  /* 0x0000000415167c11 */ /* 0x000fe4000f8e10ff */
[----:B------:R-:W-:Y:S04]  /*03d0*/  LDS R21, [R16] ;  /* 0x0000000010157984 */ /* 0x000fe80000000800 */
[----:B------:R-:W0:Y:S02]  /*03e0*/  LDS R27, [R22] ;  /* 0x00000000161b7984 */ /* 0x000e240000000800 */
[----:B0-----:R-:W-:-:S04]  /*03f0*/  ISETP.GT.AND P0, PT, R21, R27, PT ;  /* 0x0000001b1500720c */ /* 0x001fc80003f04270 */
[----:B------:R-:W-:-:S13]  /*0400*/  ISETP.NE.XOR P0, PT, R23, RZ, P0 ;  /* 0x000000ff1700720c */ /* 0x000fda0000705a70 */
[----:B------:R0:W-:Y:S04]  /*0410*/  @P0 STS [R16], R27 ;  /* 0x0000001b10000388 */ /* 0x0001e80000000800 */
[----:B------:R0:W-:Y:S02]  /*0420*/  @P0 STS [R22], R21 ;  /* 0x0000001516000388 */ /* 0x0001e40000000800 */
.L_x_43:
[----:B------:R-:W-:Y:S05]  /*0430*/  BSYNC.RECONVERGENT B0 ;  /* 0x0000000000007941 */ /* 0x000fea0003800200 */
.L_x_42:
[----:B0-----:R-:W-:Y:S01]  /*0440*/  LOP3.LUT R22, R19, R17, RZ, 0x3c, !PT ;  /* 0x0000001113167212 */ /* 0x001fe200078e3cff */
[----:B------:R-:W-:Y:S03]  /*0450*/  BAR.SYNC.DEFER_BLOCKING 0x0 ;  /* 0x0000000000007b1d */ /* 0x000fe60000010000 */
[----:B------:R-:W-:-:S03]  /*0460*/  ISETP.GE.AND P0, PT, R17, R22, PT ;  /* 0x000000161100720c */ /* 0x000fc60003f06270 */
[----:B------:R-:W-:Y:S10]  /*0470*/  BSSY.RECONVERGENT B0, `(.L_x_44) ;  /* 0x0000009000007945 */ /* 0x000ff40003800200 */
[----:B------:R-:W-:Y:S05]  /*0480*/  @P0 BRA `(.L_x_45) ;  /* 0x00000000001c0947 */ /* 0x000fea0003800000 */
[----:B------:R-:W-:Y:S01]  /*0490*/  LEA R22, R22, UR4, 0x2 ;  /* 0x0000000416167c11 */ /* 0x000fe2000f8e10ff */
[----:B------:R-:W-:Y:S04]  /*04a0*/  LDS R21, [R16+UR6] ;  /* 0x0000000610157984 */ /* 0x000fe80008000800 */
[----:B------:R-:W0:Y:S02]  /*04b0*/  LDS R27, [R22] ;  /* 0x00000000161b7984 */ /* 0x000e240000000800 */
[----:B0-----:R-:W-:-:S04]  /*04c0*/  ISETP.GT.AND P0, PT, R21, R27, PT ;  /* 0x0000001b1500720c */ /* 0x001fc80003f04270 */
[----:B------:R-:W-:-:S13]  /*04d0*/  ISETP.NE.XOR P0, PT, R24, RZ, P0 ;  /* 0x000000ff1800720c */ /* 0x000fda0000705a70 */
[----:B------:R0:W-:Y:S04]  /*04e0*/  @P0 STS [R16+UR6], R27 ;  /* 0x0000001b10000988 */ /* 0x0001e80008000806 */
[----:B------:R0:W-:Y:S02]  /*04f0*/  @P0 STS [R22], R21 ;  /* 0x0000001516000388 */ /* 0x0001e40000000800 */
.L_x_45:
[----:B------:R-:W-:Y:S05]  /*0500*/  BSYNC.RECONVERGENT B0 ;  /* 0x0000000000007941 */ /* 0x000fea0003800200 */
.L_x_44:
[----:B0-----:R-:W-:Y:S01]  /*0510*/  LOP3.LUT R21, R19, R18, RZ, 0x3c, !PT ;  /* 0x0000001213157212 */ /* 0x001fe200078e3cff */
[----:B------:R-:W-:Y:S03]  /*0520*/  BAR.SYNC.DEFER_BLOCKING 0x0 ;  /* 0x0000000000007b1d */ /* 0x000fe60000010000 */
[----:B------:R-:W-:-:S03]  /*0530*/  ISETP.GE.AND P0, PT, R18, R21, PT ;  /* 0x000000151200720c */ /* 0x000fc60003f06270 */
[----:B------:R-:W-:Y:S10]  /*0540*/  BSSY.RECONVERGENT B0, `(.L_x_46) ;  /* 0x0000009000007945 */ /* 0x000ff40003800200 */
[----:B------:R-:W-:Y:S05]  /*0550*/  @P0 BRA `(.L_x_47) ;  /* 0x00000000001c0947 */ /* 0x000fea0003800000 */
[----:B------:R-:W-:Y:S02]  /*0560*/  LEA R22, R21, UR4, 0x2 ;  /* 0x0000000415167c11 */ /* 0x000fe4000f8e10ff */
[----:B------:R-:W-:Y:S04]  /*0570*/  LDS R21, [R15+UR6] ;  /* 0x000000060f157984 */ /* 0x000fe80008000800 */
[----:B------:R-:W0:Y:S02]  /*0580*/  LDS R28, [R22] ;  /* 0x00000000161c7984 */ /* 0x000e240000000800 */
[----:B0-----:R-:W-:-:S04]  /*0590*/  ISETP.GT.AND P0, PT, R21, R28, PT ;  /* 0x0000001c1500720c */ /* 0x001fc80003f04270 */
[----:B------:R-:W-:-:S13]  /*05a0*/  ISETP.NE.XOR P0, PT, R25, RZ, P0 ;  /* 0x000000ff1900720c */ /* 0x000fda0000705a70 */
[----:B------:R0:W-:Y:S04]  /*05b0*/  @P0 STS [R15+UR6], R28 ;  /* 0x0000001c0f000988 */ /* 0x0001e80008000806 */
[----:B------:R0:W-:Y:S02]  /*05c0*/  @P0 STS [R22], R21 ;  /* 0x0000001516000388 */ /* 0x0001e40000000800 */
.L_x_47:
[----:B------:R-:W-:Y:S05]  /*05d0*/  BSYNC.RECONVERGENT B0 ;  /* 0x0000000000007941 */ /* 0x000fea0003800200 */
.L_x_46:
        /* <DEDUP_REMOVED lines=12> */
.L_x_49:
[----:B------:R-:W-:Y:S05]  /*06a0*/  BSYNC.RECONVERGENT B0 ;  /* 0x0000000000007941 */ /* 0x000fea0003800200 */
.L_x_48:
[----:B------:R-:W-:Y:S06]  /*06b0*/  BAR.SYNC.DEFER_BLOCKING 0x0 ;  /* 0x0000000000007b1d */ /* 0x000fec0000010000 */
[----:B------:R-:W-:Y:S05]  /*06c0*/  BRA `(.L_x_50) ;  /* 0x0000000000687947 */ /* 0x000fea0003800000 */
.L_x_41:
[----:B------:R-:W0:Y:S01]  /*06d0*/  LDS R22, [R16] ;  /* 0x0000000010167984 */ /* 0x000e220000000800 */
[----:B------:R-:W-:-:S04]  /*06e0*/  LOP3.LUT P0, RZ, R19, R0, RZ, 0xc0, !PT ;  /* 0x0000000013ff7212 */ /* 0x000fc8000780c0ff */
[----:B------:R-:W-:Y:S01]  /*06f0*/  ISETP.EQ.XOR P1, PT, R23, RZ, !P0 ;  /* 0x000000ff1700720c */ /* 0x000fe20004722a70 */
[----:B0-----:R-:W0:Y:S02]  /*0700*/  SHFL.BFLY PT, R21, R22, R19, 0x1f ;  /* 0x0c001f1316157589 */ /* 0x001e2400000e0000 */
[----:B0-----:R-:W-:-:S10]  /*0710*/  VIMNMX R27, PT, PT, R22, R21, PT ;  /* 0x00000015161b7248 */ /* 0x001fd40003fe0100 */
[----:B------:R-:W-:Y:S02]  /*0720*/  @P1 VIMNMX R27, PT, PT, R22, R21, !PT ;  /* 0x00000015161b1248 */ /* 0x000fe40007fe0100 */
[----:B------:R-:W-:-:S03]  /*0730*/  ISETP.EQ.XOR P1, PT, R24, RZ, !P0 ;  /* 0x000000ff1800720c */ /* 0x000fc60004722a70 */
[----:B------:R-:W-:Y:S04]  /*0740*/  STS [R16], R27 ;  /* 0x0000001b10007388 */ /* 0x000fe80000000800 */
[----:B------:R-:W0:Y:S04]  /*0750*/  LDS R28, [R16+UR6] ;  /* 0x00000006101c7984 */ /* 0x000e280008000800 */
[----:B0-----:R-:W0:Y:S02]  /*0760*/  SHFL.BFLY PT, R21, R28, R19, 0x1f ;  /* 0x0c001f131c157589 */ /* 0x001e2400000e0000 */
[----:B0-----:R-:W-:-:S02]  /*0770*/  VIMNMX R29, PT, PT, R28, R21, PT ;  /* 0x000000151c1d7248 */ /* 0x001fc40003fe0100 */
[----:B------:R-:W-:Y:S02]  /*0780*/  @P1 VIMNMX R29, PT, PT, R28, R21, !PT ;  /* 0x000000151c1d1248 */ /* 0x000fe40007fe0100 */
[----:B------:R-:W-:Y:S02]  /*0790*/  ISETP.EQ.XOR P1, PT, R25, RZ, !P0 ;  /* 0x000000ff1900720c */ /* 0x000fe40004722a70 */
[----:B------:R-:W-:Y:S01]  /*07a0*/  ISETP.EQ.XOR P0, PT, R26, RZ, !P0 ;  /* 0x000000ff1a00720c */ /* 0x000fe20004702a70 */
[----:B------:R-:W-:Y:S04]  /*07b0*/  STS [R16+UR6], R29 ;  /* 0x0000001d10007988 */ /* 0x000fe80008000806 */
[----:B------:R-:W0:Y:S04]  /*07c0*/  LDS R22, [R15+UR6] ;  /* 0x000000060f167984 */ /* 0x000e280008000800 */
[----:B0-----:R-:W0:Y:S02]  /*07d0*/  SHFL.BFLY PT, R21, R22, R19, 0x1f ;  /* 0x0c001f1316157589 */ /* 0x001e2400000e0000 */
[----:B0-----:R-:W-:-:S02]  /*07e0*/  VIMNMX R27, PT, PT, R22, R21, PT ;  /* 0x00000015161b7248 */ /* 0x001fc40003fe0100 */
[----:B------:R-:W-:-:S05]  /*07f0*/  @P1 VIMNMX R27, PT, PT, R22, R21, !PT ;  /* 0x00000015161b1248 */ /* 0x000fca0007fe0100 */
[----:B------:R-:W-:Y:S04]  /*0800*/  STS [R15+UR6], R27 ;  /* 0x0000001b0f007988 */ /* 0x000fe80008000806 */
[----:B------:R-:W0:Y:S04]  /*0810*/  LDS R28, [R14+UR6] ;  /* 0x000000060e1c7984 */ /* 0x000e280008000800 */
[----:B0-----:R-:W0:Y:S02]  /*0820*/  SHFL.BFLY PT, R21, R28, R19, 0x1f ;  /* 0x0c001f131c157589 */ /* 0x001e2400000e0000 */
[----:B0-----:R-:W-:-:S02]  /*0830*/  VIMNMX R29, PT, PT, R28, R21, PT ;  /* 0x000000151c1d7248 */ /* 0x001fc40003fe0100 */
[----:B------:R-:W-:-:S05]  /*0840*/  @P0 VIMNMX R29, PT, PT, R28, R21, !PT ;  /* 0x000000151c1d0248 */ /* 0x000fca0007fe0100 */
[----:B------:R1:W-:Y:S01]  /*0850*/  STS [R14+UR6], R29 ;  /* 0x0000001d0e007988 */ /* 0x0003e20008000806 */
[----:B------:R-:W-:Y:S06]  /*0860*/  BAR.SYNC.DEFER_BLOCKING 0x0 ;  /* 0x0000000000007b1d */ /* 0x000fec0000010000 */
.L_x_50:
[----:B------:R-:W-:Y:S02]  /*0870*/  ISETP.GT.U32.AND P0, PT, R19, 0x1, PT ;  /* 0x000000011300780c */ /* 0x000fe40003f04070 */
[----:B------:R-:W-:-:S11]  /*0880*/  SHF.R.U32.HI R19, RZ, 0x1, R19 ;  /* 0x00000001ff137819 */ /* 0x000fd60000011613 */
[----:B------:R-:W-:Y:S05]  /*0890*/  @P0 BRA `(.L_x_51) ;  /* 0xfffffff800b00947 */ /* 0x000fea000383ffff */
.L_x_40:
[----:B------:R-:W2:Y:S02]  /*08a0*/  LDCU UR5, c[0x0][0x38c] ;  /* 0x00007180ff0577ac */ /* 0x000ea40008000800 */
[----:B--2---:R-:W-:Y:S02]  /*08b0*/  ISETP.GE.AND P0, PT, R10, UR5, PT ;  /* 0x000000050a007c0c */ /* 0x004fe4000bf06270 */
[----:B------:R-:W-:Y:S02]  /*08c0*/  ISETP.GE.AND P1, PT, R11, UR5, PT ;  /* 0x000000050b007c0c */ /* 0x000fe4000bf26270 */
[----:B------:R-:W-:Y:S02]  /*08d0*/  ISETP.GE.AND P2, PT, R12, UR5, PT ;  /* 0x000000050c007c0c */ /* 0x000fe4000bf46270 */
[----:B------:R-:W-:-:S07]  /*08e0*/  ISETP.GE.AND P3, PT, R13, UR5, PT ;  /* 0x000000050d007c0c */ /* 0x000fce000bf66270 */
[----:B------:R-:W2:Y:S04]  /*08f0*/  @!P0 LDS R11, [R16] ;  /* 0x00000000100b8984 */ /* 0x000ea80000000800 */
[----:B0-----:R-:W0:Y:S04]  /*0900*/  @!P1 LDS R17, [R16+UR6] ;  /* 0x0000000610119984 */ /* 0x001e280008000800 */
[----:B------:R-:W3:Y:S04]  /*0910*/  @!P2 LDS R15, [R15+UR6] ;  /* 0x000000060f0fa984 */ /* 0x000ee80008000800 */
[----:B--2---:R2:W-:Y:S04]  /*0920*/  @!P0 STG.E desc[UR8][R8.64], R11 ;  /* 0x0000000b08008986 */ /* 0x0045e8000c101908 */
[----:B0-----:R2:W-:Y:S04]  /*0930*/  @!P1 STG.E desc[UR8][R6.64], R17 ;  /* 0x0000001106009986 */ /* 0x0015e8000c101908 */
[----:B---3--:R2:W-:Y:S01]  /*0940*/  @!P2 STG.E desc[UR8][R4.64], R15 ;  /* 0x0000000f0400a986 */ /* 0x0085e2000c101908 */
[----:B------:R-:W-:Y:S05]  /*0950*/  @P3 EXIT ;  /* 0x000000000000394d */ /* 0x000fea0003800000 */
[----:B--2---:R-:W0:Y:S04]  /*0960*/  LDS R5, [R14+UR6] ;  /* 0x000000060e057984 */ /* 0x004e280008000800 */
[----:B0-----:R-:W-:Y:S01]  /*0970*/  STG.E desc[UR8][R2.64], R5 ;  /* 0x0000000502007986 */ /* 0x001fe2000c101908 */
[----:B------:R-:W-:Y:S05]  /*0980*/  EXIT ;  /* 0x000000000000794d */ /* 0x000fea0003800000 */
.L_x_52:
        /* <DEDUP_REMOVED lines=15> */
.L_x_93:


//--------------------- .text._Z18BitonicSort_globalPiiii --------------------------
	.section	.text._Z18BitonicSort_globalPiiii,"ax",@progbits
	.align	128
        .global         _Z18BitonicSort_globalPiiii
        .type           _Z18BitonicSort_globalPiiii,@function
        .size           _Z18BitonicSort_globalPiiii,(.L_x_94 - _Z18BitonicSort_globalPiiii)
        .other          _Z18BitonicSort_globalPiiii,@"STO_CUDA_ENTRY STV_DEFAULT"
_Z18BitonicSort_globalPiiii:
.text._Z18BitonicSort_globalPiiii:
[----:B------:R-:W-:Y:S01]  /*0000*/  LDC R1, c[0x0][0x37c] ;  /* 0x0000df00ff017b82 */ /* 0x000fe20000000800 */
[----:B------:R-:W0:Y:S01]  /*0010*/  S2R R13, SR_CTAID.X ;  /* 0x00000000000d7919 */ /* 0x000e220000002500 */
[----:B------:R-:W0:Y:S06]  /*0020*/  LDCU UR6, c[0x0][0x360] ;  /* 0x00006c00ff0677ac */ /* 0x000e2c0008000800 */
[----:B------:R-:W1:Y:S01]  /*0030*/  LDC R3, c[0x0][0x388] ;  /* 0x0000e200ff037b82 */ /* 0x000e620000000800 */
[----:B------:R-:W0:Y:S01]  /*0040*/  S2R R0, SR_TID.X ;  /* 0x0000000000007919 */ /* 0x000e220000002100 */
[----:B------:R-:W2:Y:S01]  /*0050*/  LDCU UR11, c[0x0][0x390] ;  /* 0x00007200ff0b77ac */ /* 0x000ea20008000800 */
[----:B------:R-:W3:Y:S05]  /*0060*/  LDCU.64 UR4, c[0x0][0x358] ;  /* 0x00006b00ff0477ac */ /* 0x000eea0008000a00 */
[----:B------:R-:W4:Y:S01]  /*0070*/  LDC R2, c[0x0][0x370] ;  /* 0x0000dc00ff027b82 */ /* 0x000f220000000800 */
[----:B------:R-:W0:Y:S01]  /*0080*/  LDCU UR7, c[0x0][0x38c] ;  /* 0x00007180ff0777ac */ /* 0x000e220008000800 */
[----:B------:R-:W0:Y:S01]  /*0090*/  LDCU UR8, c[0x0][0x38c] ;  /* 0x00007180ff0877ac */ /* 0x000e220008000800 */
[----:B------:R-:W0:Y:S01]  /*00a0*/  LDCU UR10, c[0x0][0x38c] ;  /* 0x00007180ff0a77ac */ /* 0x000e220008000800 */
[----:B--2---:R-:W-:Y:S01]  /*00b0*/  IMAD.U32 R12, RZ, RZ, UR11 ;  /* 0x0000000bff0c7e24 */ /* 0x004fe2000f8e00ff */
[----:B------:R-:W2:Y:S01]  /*00c0*/  LDCU UR9, c[0x0][0x388] ;  /* 0x00007100ff0977ac */ /* 0x000ea20008000800 */
[----:B-1----:R-:W-:Y:S01]  /*00d0*/  ISETP.GT.AND P1, PT, R3, 0x3, PT ;  /* 0x000000030300780c */ /* 0x002fe20003f24270 */
[----:B------:R-:W1:Y:S01]  /*00e0*/  LDCU UR12, c[0x0][0x390] ;  /* 0x00007200ff0c77ac */ /* 0x000e620008000800 */
[----:B0-----:R-:W-:-:S02]  /*00f0*/  IMAD R13, R13, UR6, R0 ;  /* 0x000000060d0d7c24 */ /* 0x001fc4000f8e0200 */
[----:B----4-:R-:W-:Y:S02]  /*0100*/  IMAD R0, R2, UR6, RZ ;  /* 0x0000000602007c24 */ /* 0x010fe4000f8e02ff */
[----:B------:R-:W-:-:S05]  /*0110*/  IMAD.SHL.U32 R15, R13, 0x4, RZ ;  /* 0x000000040d0f7824 */ /* 0x000fca00078e00ff */
[----:B------:R-:W-:-:S13]  /*0120*/  ISETP.GE.AND P0, PT, R15, R12, PT ;  /* 0x0000000c0f00720c */ /* 0x000fda0003f06270 */
[----:B-123--:R-:W-:Y:S05]  /*0130*/  @!P0 BRA P1, `(.L_x_53) ;  /* 0x0000000800388947 */ /* 0x00efea0000800000 */
[----:B------:R-:W0:Y:S01]  /*0140*/  LDC R4, c[0x0][0x388] ;  /* 0x0000e200ff047b82 */ /* 0x000e220000000800 */
[----:B------:R-:W-:-:S07]  /*0150*/  ISETP.GE.AND P0, PT, R13, R12, PT ;  /* 0x0000000c0d00720c */ /* 0x000fce0003f06270 */
[----:B------:R-:W1:Y:S08]  /*0160*/  LDC R6, c[0x0][0x390] ;  /* 0x0000e400ff067b82 */ /* 0x000e700000000800 */
[----:B------:R-:W2:Y:S01]  /*0170*/  LDC.64 R2, c[0x0][0x380] ;  /* 0x0000e000ff027b82 */ /* 0x000ea20000000a00 */
[----:B------:R-:W-:Y:S05]  /*0180*/  @P0 EXIT ;  /* 0x000000000000094d */ /* 0x000fea0003800000 */
.L_x_70:
[----:B0-----:R-:W-:Y:S01]  /*0190*/  LOP3.LUT R11, R13, R4, RZ, 0x3c, !PT ;  /* 0x000000040d0b7212 */ /* 0x001fe200078e3cff */
[----:B------:R-:W-:Y:S01]  /*01a0*/  IMAD.IADD R15, R0, 0x1, R13 ;  /* 0x00000001000f7824 */ /* 0x000fe200078e020d */
[----:B------:R-:W-:Y:S02]  /*01b0*/  BSSY.RECONVERGENT B0, `(.L_x_54) ;  /* 0x000000d000007945 */ /* 0x000fe40003800200 */
[-C--:B-1----:R-:W-:Y:S02]  /*01c0*/  ISETP.GE.AND P0, PT, R11, R6.reuse, PT ;  /* 0x000000060b00720c */ /* 0x082fe40003f06270 */
[----:B------:R-:W-:Y:S02]  /*01d0*/  ISETP.GE.AND P1, PT, R15, R6, PT ;  /* 0x000000060f00720c */ /* 0x000fe40003f26270 */
[----:B------:R-:W-:-:S13]  /*01e0*/  ISETP.GE.OR P0, PT, R13, R11, P0 ;  /* 0x0000000b0d00720c */ /* 0x000fda0000706670 */
[----:B------:R-:W-:Y:S05]  /*01f0*/  @P0 BRA `(.L_x_55) ;  /* 0x0000000000200947 */ /* 0x000fea0003800000 */
[----:B--2---:R-:W-:-:S04]  /*0200*/  IMAD.WIDE R10, R11, 0x4, R2 ;  /* 0x000000040b0a7825 */ /* 0x004fc800078e0202 */
[C---:B------:R-:W-:Y:S01]  /*0210*/  IMAD.WIDE R8, R13.reuse, 0x4, R2 ;  /* 0x000000040d087825 */ /* 0x040fe200078e0202 */
[----:B------:R-:W2:Y:S04]  /*0220*/  LDG.E R7, desc[UR4][R10.64] ;  /* 0x000000040a077981 */ /* 0x000ea8000c1e1900 */
[----:B------:R-:W2:Y:S01]  /*0230*/  LDG.E R5, desc[UR4][R8.64] ;  /* 0x0000000408057981 */ /* 0x000ea2000c1e1900 */
[----:B------:R-:W-:-:S04]  /*0240*/  LOP3.LUT P0, RZ, R13, UR7, RZ, 0xc0, !PT ;  /* 0x000000070dff7c12 */ /* 0x000fc8000f80c0ff */
[----:B--2---:R-:W-:-:S13]  /*0250*/  ISETP.GT.XOR P0, PT, R5, R7, P0 ;  /* 0x000000070500720c */ /* 0x004fda0000704a70 */
[----:B------:R0:W-:Y:S04]  /*0260*/  @P0 STG.E desc[UR4][R8.64], R7 ;  /* 0x0000000708000986 */ /* 0x0001e8000c101904 */
[----:B------:R0:W-:Y:S02]  /*0270*/  @P0 STG.E desc[UR4][R10.64], R5 ;  /* 0x000000050a000986 */ /* 0x0001e4000c101904 */
.L_x_55:
[----:B------:R-:W-:Y:S05]  /*0280*/  BSYNC.RECONVERGENT B0 ;  /* 0x0000000000007941 */ /* 0x000fea0003800200 */
.L_x_54:
[----:B------:R-:W-:Y:S05]  /*0290*/  @P1 EXIT ;  /* 0x000000000000194d */ /* 0x000fea0003800000 */
[----:B0-----:R-:W-:Y:S01]  /*02a0*/  LOP3.LUT R11, R15, R4, RZ, 0x3c, !PT ;  /* 0x000000040f0b7212 */ /* 0x001fe200078e3cff */
[----:B------:R-:W-:Y:S01]  /*02b0*/  IMAD.IADD R13, R0, 0x1, R15 ;  /* 0x00000001000d7824 */ /* 0x000fe200078e020f */
[----:B------:R-:W-:Y:S02]  /*02c0*/  BSSY.RECONVERGENT B0, `(.L_x_56) ;  /* 0x000000d000007945 */ /* 0x000fe40003800200 */
[-C--:B------:R-:W-:Y:S02]  /*02d0*/  ISETP.GE.AND P0, PT, R11, R6.reuse, PT ;  /* 0x000000060b00720c */ /* 0x080fe40003f06270 */
        /* <DEDUP_REMOVED lines=11> */
.L_x_57:
[----:B------:R-:W-:Y:S05]  /*0390*/  BSYNC.RECONVERGENT B0 ;  /* 0x0000000000007941 */ /* 0x000fea0003800200 */
.L_x_56:
        /* <DEDUP_REMOVED lines=16> */
.L_x_59:
[----:B------:R-:W-:Y:S05]  /*04a0*/  BSYNC.RECONVERGENT B0 ;  /* 0x0000000000007941 */ /* 0x000fea0003800200 */
.L_x_58:
        /* <DEDUP_REMOVED lines=16> */
.L_x_61:
[----:B------:R-:W-:Y:S05]  /*05b0*/  BSYNC.RECONVERGENT B0 ;  /* 0x0000000000007941 */ /* 0x000fea0003800200 */
.L_x_60:
        /* <DEDUP_REMOVED lines=16> */
.L_x_63:
[----:B------:R-:W-:Y:S05]  /*06c0*/  BSYNC.RECONVERGENT B0 ;  /* 0x0000000000007941 */ /* 0x000fea0003800200 */
.L_x_62:
        /* <DEDUP_REMOVED lines=16> */
.L_x_65:
[----:B------:R-:W-:Y:S05]  /*07d0*/  BSYNC.RECONVERGENT B0 ;  /* 0x0000000000007941 */ /* 0x000fea0003800200 */
.L_x_64:
        /* <DEDUP_REMOVED lines=16> */
.L_x_67:
[----:B------:R-:W-:Y:S05]  /*08e0*/  BSYNC.RECONVERGENT B0 ;  /* 0x0000000000007941 */ /* 0x000fea0003800200 */
.L_x_66:
[----:B------:R-:W-:Y:S05]  /*08f0*/  @P1 EXIT ;  /* 0x000000000000194d */ /* 0x000fea0003800000 */
[----:B0-----:R-:W-:Y:S01]  /*0900*/  LOP3.LUT R11, R15, R4, RZ, 0x3c, !PT ;  /* 0x000000040f0b7212 */ /* 0x001fe200078e3cff */
[----:B------:R-:W-:Y:S03]  /*0910*/  BSSY.RECONVERGENT B0, `(.L_x_68) ;  /* 0x000000c000007945 */ /* 0x000fe60003800200 */
[----:B------:R-:W-:-:S04]  /*0920*/  ISETP.GE.AND P0, PT, R11, R6, PT ;  /* 0x000000060b00720c */ /* 0x000fc80003f06270 */
        /* <DEDUP_REMOVED lines=10> */
.L_x_69:
[----:B------:R-:W-:Y:S05]  /*09d0*/  BSYNC.RECONVERGENT B0 ;  /* 0x0000000000007941 */ /* 0x000fea0003800200 */
.L_x_68:
[----:B------:R-:W-:-:S05]  /*09e0*/  IMAD.IADD R13, R0, 0x1, R15 ;  /* 0x00000001000d7824 */ /* 0x000fca00078e020f */
[----:B------:R-:W-:-:S13]  /*09f0*/  ISETP.GE.AND P0, PT, R13, R6, PT ;  /* 0x000000060d00720c */ /* 0x000fda0003f06270 */
[----:B------:R-:W-:Y:S05]  /*0a00*/  @!P0 BRA `(.L_x_70) ;  /* 0xfffffff400e08947 */ /* 0x000fea000383ffff */
[----:B------:R-:W-:Y:S05]  /*0a10*/  EXIT ;  /* 0x000000000000794d */ /* 0x000fea0003800000 */
.L_x_53:
[----:B------:R-:W0:Y:S01]  /*0a20*/  LDC R14, c[0x0][0x388] ;  /* 0x0000e200ff0e7b82 */ /* 0x000e220000000800 */
[----:B------:R-:W-:Y:S01]  /*0a30*/  VIADD R16, R12, 0xfffffffd ;  /* 0xfffffffd0c107836 */ /* 0x000fe20000000000 */
[----:B------:R-:W-:Y:S04]  /*0a40*/  BSSY.RECONVERGENT B0, `(.L_x_71) ;  /* 0x0000049000007945 */ /* 0x000fe80003800200 */
[----:B------:R-:W-:Y:S02]  /*0a50*/  ISETP.GE.AND P0, PT, R15, R16, PT ;  /* 0x000000100f00720c */ /* 0x000fe40003f06270 */
[----:B------:R-:W1:Y:S11]  /*0a60*/  LDC.64 R8, c[0x0][0x380] ;  /* 0x0000e000ff087b82 */ /* 0x000e760000000a00 */
[----:B------:R-:W-:Y:S05]  /*0a70*/  @P0 BRA `(.L_x_72) ;  /* 0x0000000400140947 */ /* 0x000fea0003800000 */
.L_x_81:
[----:B-12---:R-:W-:-:S05]  /*0a80*/  IMAD.WIDE R2, R15, 0x4, R8 ;  /* 0x000000040f027825 */ /* 0x006fca00078e0208 */
[----:B------:R1:W5:Y:S01]  /*0a90*/  LDG.E.128 R4, desc[UR4][R2.64] ;  /* 0x0000000402047981 */ /* 0x000362000c1e1d00 */
[----:B------:R-:W-:Y:S01]  /*0aa0*/  IMAD.U32 R12, RZ, RZ, UR12 ;  /* 0x0000000cff0c7e24 */ /* 0x000fe2000f8e00ff */
[C---:B0-----:R-:W-:Y:S01]  /*0ab0*/  LOP3.LUT R11, R15.reuse, R14, RZ, 0x3c, !PT ;  /* 0x0000000e0f0b7212 */ /* 0x041fe200078e3cff */
[C---:B------:R-:W-:Y:S01]  /*0ac0*/  VIADD R27, R15.reuse, 0x1 ;  /* 0x000000010f1b7836 */ /* 0x040fe20000000000 */
[----:B------:R-:W-:Y:S01]  /*0ad0*/  BSSY.RECONVERGENT B1, `(.L_x_73) ;  /* 0x0000018000017945 */ /* 0x000fe20003800200 */
[----:B------:R-:W-:Y:S01]  /*0ae0*/  VIADD R19, R15, 0x2 ;  /* 0x000000020f137836 */ /* 0x000fe20000000000 */
[----:B------:R-:W-:Y:S01]  /*0af0*/  ISETP.GE.AND P2, PT, R11, R12, PT ;  /* 0x0000000c0b00720c */ /* 0x000fe20003f46270 */
[----:B------:R-:W-:Y:S01]  /*0b00*/  VIADD R17, R15, 0x3 ;  /* 0x000000030f117836 */ /* 0x000fe20000000000 */
[----:B------:R-:W-:Y:S02]  /*0b10*/  LOP3.LUT R29, R27, R14, RZ, 0x3c, !PT ;  /* 0x0000000e1b1d7212 */ /* 0x000fe400078e3cff */
[----:B------:R-:W-:-:S02]  /*0b20*/  ISETP.GE.OR P2, PT, R15, R11, P2 ;  /* 0x0000000b0f00720c */ /* 0x000fc40001746670 */
[-C--:B------:R-:W-:Y:S02]  /*0b30*/  LOP3.LUT R23, R19, R14.reuse, RZ, 0x3c, !PT ;  /* 0x0000000e13177212 */ /* 0x080fe400078e3cff */
[----:B------:R-:W-:Y:S02]  /*0b40*/  LOP3.LUT R21, R17, R14, RZ, 0x3c, !PT ;  /* 0x0000000e11157212 */ /* 0x000fe400078e3cff */
[-C--:B------:R-:W-:Y:S02]  /*0b50*/  ISETP.GE.AND P0, PT, R29, R12.reuse, PT ;  /* 0x0000000c1d00720c */ /* 0x080fe40003f06270 */
[-C--:B------:R-:W-:Y:S02]  /*0b60*/  ISETP.GE.AND P3, PT, R23, R12.reuse, PT ;  /* 0x0000000c1700720c */ /* 0x080fe40003f66270 */
[----:B------:R-:W-:Y:S02]  /*0b70*/  ISETP.GE.AND P1, PT, R21, R12, PT ;  /* 0x0000000c1500720c */ /* 0x000fe40003f26270 */
[----:B------:R-:W-:-:S02]  /*0b80*/  ISETP.GE.OR P0, PT, R27, R29, P0 ;  /* 0x0000001d1b00720c */ /* 0x000fc40000706670 */
[----:B------:R-:W-:Y:S02]  /*0b90*/  ISETP.GE.OR P3, PT, R19, R23, P3 ;  /* 0x000000171300720c */ /* 0x000fe40001f66670 */
[----:B------:R-:W-:Y:S02]  /*0ba0*/  ISETP.GE.OR P1, PT, R17, R21, P1 ;  /* 0x000000151100720c */ /* 0x000fe40000f26670 */
[----:B------:R-:W-:Y:S01]  /*0bb0*/  PRMT R18, RZ, 0x7610, R18 ;  /* 0x00007610ff127816 */ /* 0x000fe20000000012 */
[----:B-1----:R-:W-:Y:S10]  /*0bc0*/  @P2 BRA `(.L_x_74) ;  /* 0x0000000000202947 */ /* 0x002ff40003800000 */
        /* <DEDUP_REMOVED lines=8> */
.L_x_74:
[----:B------:R-:W-:Y:S05]  /*0c50*/  BSYNC.RECONVERGENT B1 ;  /* 0x0000000000017941 */ /* 0x000fea0003800200 */
.L_x_73:
        /* <DEDUP_REMOVED lines=10> */
.L_x_76:
[----:B------:R-:W-:Y:S05]  /*0d00*/  BSYNC.RECONVERGENT B1 ;  /* 0x0000000000017941 */ /* 0x000fea0003800200 */
.L_x_75:
        /* <DEDUP_REMOVED lines=10> */
.L_x_78:
[----:B------:R-:W-:Y:S05]  /*0db0*/  BSYNC.RECONVERGENT B1 ;  /* 0x0000000000017941 */ /* 0x000fea0003800200 */
.L_x_77:
        /* <DEDUP_REMOVED lines=10> */
.L_x_80:
[----:B------:R-:W-:Y:S05]  /*0e60*/  BSYNC.RECONVERGENT B1 ;  /* 0x0000000000017941 */ /* 0x000fea0003800200 */
.L_x_79:
[----:B------:R-:W-:Y:S01]  /*0e70*/  PRMT R10, R18, 0x9910, RZ ;  /* 0x00009910120a7816 */ /* 0x000fe200000000ff */
[----:B------:R-:W-:-:S03]  /*0e80*/  IMAD R15, R0, 0x4, R15 ;  /* 0x00000004000f7824 */ /* 0x000fc600078e020f */
[----:B------:R-:W-:-:S13]  /*0e90*/  ISETP.NE.AND P0, PT, R10, RZ, PT ;  /* 0x000000ff0a00720c */ /* 0x000fda0003f05270 */
[----:B-----5:R2:W-:Y:S01]  /*0ea0*/  @P0 STG.E.128 desc[UR4][R2.64], R4 ;  /* 0x0000000402000986 */ /* 0x0205e2000c101d04 */
[----:B------:R-:W-:-:S13]  /*0eb0*/  ISETP.GE.AND P0, PT, R15, R16, PT ;  /* 0x000000100f00720c */ /* 0x000fda0003f06270 */
[----:B------:R-:W-:Y:S05]  /*0ec0*/  @!P0 BRA `(.L_x_81) ;  /* 0xfffffff800ec8947 */ /* 0x000fea000383ffff */
.L_x_72:
[----:B------:R-:W-:Y:S05]  /*0ed0*/  BSYNC.RECONVERGENT B0 ;  /* 0x0000000000007941 */ /* 0x000fea0003800200 */
.L_x_71:
[----:B--2---:R-:W-:-:S05]  /*0ee0*/  LOP3.LUT R2, R12, 0xfffffffc, RZ, 0xc0, !PT ;  /* 0xfffffffc0c027812 */ /* 0x004fca00078ec0ff */
[----:B------:R-:W-:-:S05]  /*0ef0*/  IMAD.IADD R13, R13, 0x1, R2 ;  /* 0x000000010d0d7824 */ /* 0x000fca00078e0202 */
[----:B------:R-:W-:-:S13]  /*0f00*/  ISETP.GE.AND P0, PT, R13, R12, PT ;  /* 0x0000000c0d00720c */ /* 0x000fda0003f06270 */
[----:B------:R-:W-:Y:S05]  /*0f10*/  @P0 EXIT ;  /* 0x000000000000094d */ /* 0x000fea0003800000 */
[----:B------:R-:W2:Y:S08]  /*0f20*/  LDC R10, c[0x0][0x390] ;  /* 0x0000e400ff0a7b82 */ /* 0x000eb00000000800 */
[----:B------:R-:W3:Y:S02]  /*0f30*/  LDC.64 R6, c[0x0][0x380] ;  /* 0x0000e000ff067b82 */ /* 0x000ee40000000a00 */
.L_x_84:
[----:B--2---:R-:W-:Y:S01]  /*0f40*/  LOP3.LUT R4, R13, UR9, RZ, 0x3c, !PT ;  /* 0x000000090d047c12 */ /* 0x004fe2000f8e3cff */
[----:B------:R-:W-:Y:S03]  /*0f50*/  BSSY.RECONVERGENT B0, `(.L_x_82) ;  /* 0x000000c000007945 */ /* 0x000fe60003800200 */
[----:B--2---:R-:W-:-:S04]  /*0f60*/  ISETP.GE.AND P0, PT, R4, R10, PT ;  /* 0x0000000a0400720c */ /* 0x004fc80003f06270 */
[----:B------:R-:W-:-:S13]  /*0f70*/  ISETP.GE.OR P0, PT, R13, R4, P0 ;  /* 0x000000040d00720c */ /* 0x000fda0000706670 */
[----:B------:R-:W-:Y:S05]  /*0f80*/  @P0 BRA `(.L_x_83) ;  /* 0x0000000000200947 */ /* 0x000fea0003800000 */
[----:B---3--:R-:W-:-:S04]  /*0f90*/  IMAD.WIDE R4, R4, 0x4, R6 ;  /* 0x0000000404047825 */ /* 0x008fc800078e0206 */
[C---:B------:R-:W-:Y:S01]  /*0fa0*/  IMAD.WIDE R2, R13.reuse, 0x4, R6 ;  /* 0x000000040d027825 */ /* 0x040fe200078e0206 */
[----:B-1----:R-:W2:Y:S04]  /*0fb0*/  LDG.E R8, desc[UR4][R4.64] ;  /* 0x0000000404087981 */ /* 0x002ea8000c1e1900 */
[----:B------:R-:W2:Y:S01]  /*0fc0*/  LDG.E R9, desc[UR4][R2.64] ;  /* 0x0000000402097981 */ /* 0x000ea2000c1e1900 */
[----:B------:R-:W-:-:S04]  /*0fd0*/  LOP3.LUT P0, RZ, R13, UR10, RZ, 0xc0, !PT ;  /* 0x0000000a0dff7c12 */ /* 0x000fc8000f80c0ff */
[----:B--2---:R-:W-:-:S13]  /*0fe0*/  ISETP.GT.XOR P0, PT, R9, R8, P0 ;  /* 0x000000080900720c */ /* 0x004fda0000704a70 */
[----:B------:R2:W-:Y:S04]  /*0ff0*/  @P0 STG.E desc[UR4][R2.64], R8 ;  /* 0x0000000802000986 */ /* 0x0005e8000c101904 */
[----:B------:R2:W-:Y:S02]  /*1000*/  @P0 STG.E desc[UR4][R4.64], R9 ;  /* 0x0000000904000986 */ /* 0x0005e4000c101904 */
.L_x_83:
[----:B------:R-:W-:Y:S05]  /*1010*/  BSYNC.RECONVERGENT B0 ;  /* 0x0000000000007941 */ /* 0x000fea0003800200 */
.L_x_82:
[----:B------:R-:W-:-:S05]  /*1020*/  IMAD.IADD R13, R0, 0x1, R13 ;  /* 0x00000001000d7824 */ /* 0x000fca00078e020d */
[----:B------:R-:W-:-:S13]  /*1030*/  ISETP.GE.AND P0, PT, R13, R10, PT ;  /* 0x0000000a0d00720c */ /* 0x000fda0003f06270 */
[----:B------:R-:W-:Y:S05]  /*1040*/  @!P0 BRA `(.L_x_84) ;  /* 0xfffffffc00bc8947 */ /* 0x000fea000383ffff */
[----:B------:R-:W-:Y:S05]  /*1050*/  EXIT ;  /* 0x000000000000794d */ /* 0x000fea0003800000 */
.L_x_85:
        /* <DEDUP_REMOVED lines=10> */
.L_x_94:


//--------------------- .text._Z10PadWithMaxPiii  --------------------------
	.section	.text._Z10PadWithMaxPiii,"ax",@progbits
	.align	128
        .global         _Z10PadWithMaxPiii
        .type           _Z10PadWithMaxPiii,@function
        .size           _Z10PadWithMaxPiii,(.L_x_95 - _Z10PadWithMaxPiii)
        .other          _Z10PadWithMaxPiii,@"STO_CUDA_ENTRY STV_DEFAULT"
_Z10PadWithMaxPiii:
.text._Z10PadWithMaxPiii:
[----:B------:R-:W-:Y:S01]  /*0000*/  LDC R1, c[0x0][0x37c] ;  /* 0x0000df00ff017b82 */ /* 0x000fe20000000800 */
[----:B------:R-:W0:Y:S07]  /*0010*/  S2R R3, SR_TID.X ;  /* 0x0000000000037919 */ /* 0x000e2e0000002100 */
[----:B------:R-:W0:Y:S01]  /*0020*/  S2UR UR4, SR_CTAID.X ;  /* 0x00000000000479c3 */ /* 0x000e220000002500 */
[----:B------:R-:W1:Y:S07]  /*0030*/  LDCU.64 UR6, c[0x0][0x388] ;  /* 0x00007100ff0677ac */ /* 0x000e6e0008000a00 */
[----:B------:R-:W0:Y:S01]  /*0040*/  LDC R2, c[0x0][0x360] ;  /* 0x0000d800ff027b82 */ /* 0x000e220000000800 */
[----:B------:R-:W2:Y:S01]  /*0050*/  LDCU UR5, c[0x0][0x370] ;  /* 0x00006e00ff0577ac */ /* 0x000ea20008000800 */
[----:B0-----:R-:W-:-:S04]  /*0060*/  IMAD R0, R2, UR4, R3 ;  /* 0x0000000402007c24 */ /* 0x001fc8000f8e0203 */
[----:B-1----:R-:W-:Y:S02]  /*0070*/  VIADD R3, R0, UR6 ;  /* 0x0000000600037c36 */ /* 0x002fe40008000000 */
[----:B--2---:R-:W-:-:S03]  /*0080*/  IMAD R0, R2, UR5, RZ ;  /* 0x0000000502007c24 */ /* 0x004fc6000f8e02ff */
[----:B------:R-:W-:-:S13]  /*0090*/  ISETP.GE.AND P0, PT, R3, UR7, PT ;  /* 0x0000000703007c0c */ /* 0x000fda000bf06270 */
[----:B------:R-:W-:Y:S05]  /*00a0*/  @P0 EXIT ;  /* 0x000000000000094d */ /* 0x000fea0003800000 */
[----:B------:R-:W0:Y:S01]  /*00b0*/  I2F.U32.RP R8, R0 ;  /* 0x0000000000087306 */ /* 0x000e220000209000 */
[C---:B------:R-:W-:Y:S01]  /*00c0*/  IMAD.IADD R2, R0.reuse, 0x1, R3 ;  /* 0x0000000100027824 */ /* 0x040fe200078e0203 */
[----:B------:R-:W-:Y:S01]  /*00d0*/  IADD3 R9, PT, PT, RZ, -R0, RZ ;  /* 0x80000000ff097210 */ /* 0x000fe20007ffe0ff */
[----:B------:R-:W1:Y:S01]  /*00e0*/  LDCU.64 UR4, c[0x0][0x358] ;  /* 0x00006b00ff0477ac */ /* 0x000e620008000a00 */
[----:B------:R-:W-:Y:S01]  /*00f0*/  ISETP.NE.U32.AND P2, PT, R0, RZ, PT ;  /* 0x000000ff0000720c */ /* 0x000fe20003f45070 */
[----:B------:R-:W-:Y:S01]  /*0100*/  BSSY.RECONVERGENT B0, `(.L_x_86) ;  /* 0x0000024000007945 */ /* 0x000fe20003800200 */
[C---:B------:R-:W-:Y:S02]  /*0110*/  ISETP.GE.AND P0, PT, R2.reuse, UR7, PT ;  /* 0x0000000702007c0c */ /* 0x040fe4000bf06270 */
[----:B------:R-:W-:Y:S02]  /*0120*/  VIMNMX R7, PT, PT, R2, UR7, !PT ;  /* 0x0000000702077c48 */ /* 0x000fe4000ffe0100 */
[----:B------:R-:W-:-:S04]  /*0130*/  SEL R6, RZ, 0x1, P0 ;  /* 0x00000001ff067807 */ /* 0x000fc80000000000 */
[----:B------:R-:W-:Y:S01]  /*0140*/  IADD3 R7, PT, PT, R7, -R2, -R6 ;  /* 0x8000000207077210 */ /* 0x000fe20007ffe806 */
[----:B0-----:R-:W0:Y:S02]  /*0150*/  MUFU.RCP R8, R8 ;  /* 0x0000000800087308 */ /* 0x001e240000001000 */
[----:B0-----:R-:W-:-:S06]  /*0160*/  VIADD R4, R8, 0xffffffe ;  /* 0x0ffffffe08047836 */ /* 0x001fcc0000000000 */
[----:B------:R0:W2:Y:S02]  /*0170*/  F2I.FTZ.U32.TRUNC.NTZ R5, R4 ;  /* 0x0000000400057305 */ /* 0x0000a4000021f000 */
[----:B0-----:R-:W-:Y:S02]  /*0180*/  HFMA2 R4, -RZ, RZ, 0, 0 ;  /* 0x00000000ff047431 */ /* 0x001fe400000001ff */
[----:B--2---:R-:W-:-:S04]  /*0190*/  IMAD R9, R9, R5, RZ ;  /* 0x0000000509097224 */ /* 0x004fc800078e02ff */
[----:B------:R-:W-:-:S06]  /*01a0*/  IMAD.HI.U32 R8, R5, R9, R4 ;  /* 0x0000000905087227 */ /* 0x000fcc00078e0004 */
[----:B------:R-:W-:-:S04]  /*01b0*/  IMAD.HI.U32 R5, R8, R7, RZ ;  /* 0x0000000708057227 */ /* 0x000fc800078e00ff */
[----:B------:R-:W-:-:S04]  /*01c0*/  IMAD.MOV R2, RZ, RZ, -R5 ;  /* 0x000000ffff027224 */ /* 0x000fc800078e0a05 */
[----:B------:R-:W-:-:S05]  /*01d0*/  IMAD R7, R0, R2, R7 ;  /* 0x0000000200077224 */ /* 0x000fca00078e0207 */
[----:B------:R-:W-:-:S13]  /*01e0*/  ISETP.GE.U32.AND P0, PT, R7, R0, PT ;  /* 0x000000000700720c */ /* 0x000fda0003f06070 */
[----:B------:R-:W-:Y:S01]  /*01f0*/  @P0 IADD3 R7, PT, PT, -R0, R7, RZ ;  /* 0x0000000700070210 */ /* 0x000fe20007ffe1ff */
[----:B------:R-:W-:-:S03]  /*0200*/  @P0 VIADD R5, R5, 0x1 ;  /* 0x0000000105050836 */ /* 0x000fc60000000000 */
[----:B------:R-:W-:-:S13]  /*0210*/  ISETP.GE.U32.AND P1, PT, R7, R0, PT ;  /* 0x000000000700720c */ /* 0x000fda0003f26070 */
[----:B------:R-:W-:Y:S02]  /*0220*/  @P1 IADD3 R5, PT, PT, R5, 0x1, RZ ;  /* 0x0000000105051810 */ /* 0x000fe40007ffe0ff */
[----:B------:R-:W-:-:S05]  /*0230*/  @!P2 LOP3.LUT R5, RZ, R0, RZ, 0x33, !PT ;  /* 0x00000000ff05a212 */ /* 0x000fca00078e33ff */
[----:B------:R-:W-:-:S05]  /*0240*/  IMAD.IADD R2, R6, 0x1, R5 ;  /* 0x0000000106027824 */ /* 0x000fca00078e0205 */
[C---:B------:R-:W-:Y:S02]  /*0250*/  LOP3.LUT R4, R2.reuse, 0x3, RZ, 0xc0, !PT ;  /* 0x0000000302047812 */ /* 0x040fe400078ec0ff */
[----:B------:R-:W-:Y:S02]  /*0260*/  ISETP.GE.U32.AND P1, PT, R2, 0x3, PT ;  /* 0x000000030200780c */ /* 0x000fe40003f26070 */
[----:B------:R-:W-:-:S13]  /*0270*/  ISETP.NE.AND P0, PT, R4, 0x3, PT ;  /* 0x000000030400780c */ /* 0x000fda0003f05270 */
[----:B-1----:R-:W-:Y:S05]  /*0280*/  @!P0 BRA `(.L_x_87) ;  /* 0x00000000002c8947 */ /* 0x002fea0003800000 */
[----:B------:R-:W0:Y:S01]  /*0290*/  LDC.64 R6, c[0x0][0x380] ;  /* 0x0000e000ff067b82 */ /* 0x000e220000000a00 */
[----:B------:R-:W-:Y:S01]  /*02a0*/  IADD3 R2, PT, PT, R2, 0x1, RZ ;  /* 0x0000000102027810 */ /* 0x000fe20007ffe0ff */
[----:B------:R-:W-:-:S03]  /*02b0*/  IMAD.MOV.U32 R9, RZ, RZ, 0x7fffffff ;  /* 0x7fffffffff097424 */ /* 0x000fc600078e00ff */
[----:B------:R-:W-:-:S04]  /*02c0*/  LOP3.LUT R2, R2, 0x3, RZ, 0xc0, !PT ;  /* 0x0000000302027812 */ /* 0x000fc800078ec0ff */
[----:B------:R-:W-:-:S07]  /*02d0*/  IADD3 R2, PT, PT, -R2, RZ, RZ ;  /* 0x000000ff02027210 */ /* 0x000fce0007ffe1ff */
.L_x_88:
[----:B0-----:R-:W-:Y:S01]  /*02e0*/  IMAD.WIDE R4, R3, 0x4, R6 ;  /* 0x0000000403047825 */ /* 0x001fe200078e0206 */
[----:B------:R-:W-:-:S03]  /*02f0*/  IADD3 R3, PT, PT, R0, R3, RZ ;  /* 0x0000000300037210 */ /* 0x000fc60007ffe0ff */
[----:B------:R-:W-:Y:S01]  /*0300*/  VIADD R2, R2, 0x1 ;  /* 0x0000000102027836 */ /* 0x000fe20000000000 */
[----:B------:R1:W-:Y:S04]  /*0310*/  STG.E desc[UR4][R4.64], R9 ;  /* 0x0000000904007986 */ /* 0x0003e8000c101904 */
[----:B------:R-:W-:-:S13]  /*0320*/  ISETP.NE.AND P0, PT, R2, RZ, PT ;  /* 0x000000ff0200720c */ /* 0x000fda0003f05270 */
[----:B-1----:R-:W-:Y:S05]  /*0330*/  @P0 BRA `(.L_x_88) ;  /* 0xfffffffc00e80947 */ /* 0x002fea000383ffff */
.L_x_87:
[----:B------:R-:W-:Y:S05]  /*0340*/  BSYNC.RECONVERGENT B0 ;  /* 0x0000000000007941 */ /* 0x000fea0003800200 */
.L_x_86:
[----:B------:R-:W-:Y:S05]  /*0350*/  @!P1 EXIT ;  /* 0x000000000000994d */ /* 0x000fea0003800000 */
[----:B------:R-:W0:Y:S01]  /*0360*/  LDC.64 R10, c[0x0][0x380] ;  /* 0x0000e000ff0a7b82 */ /* 0x000e220000000a00 */
[----:B------:R-:W-:-:S07]  /*0370*/  IMAD.MOV.U32 R15, RZ, RZ, 0x7fffffff ;  /* 0x7fffffffff0f7424 */ /* 0x000fce00078e00ff */
.L_x_89:
[----:B01----:R-:W-:Y:S01]  /*0380*/  IMAD.WIDE R12, R3, 0x4, R10 ;  /* 0x00000004030c7825 */ /* 0x003fe200078e020a */
[----:B------:R-:W-:-:S04]  /*0390*/  LEA R3, R0, R3, 0x2 ;  /* 0x0000000300037211 */ /* 0x000fc800078e10ff */
[----:B------:R1:W-:Y:S01]  /*03a0*/  STG.E desc[UR4][R12.64], R15 ;  /* 0x0000000f0c007986 */ /* 0x0003e2000c101904 */
[----:B------:R-:W-:Y:S01]  /*03b0*/  IMAD.WIDE R4, R0, 0x4, R12 ;  /* 0x0000000400047825 */ /* 0x000fe200078e020c */
[----:B------:R-:W-:-:S04]  /*03c0*/  ISETP.GE.AND P0, PT, R3, UR7, PT ;  /* 0x0000000703007c0c */ /* 0x000fc8000bf06270 */
[----:B------:R1:W-:Y:S01]  /*03d0*/  STG.E desc[UR4][R4.64], R15 ;  /* 0x0000000f04007986 */ /* 0x0003e2000c101904 */
[----:B------:R-:W-:-:S05]  /*03e0*/  IMAD.WIDE R6, R0, 0x4, R4 ;  /* 0x0000000400067825 */ /* 0x000fca00078e0204 */
[----:B------:R1:W-:Y:S01]  /*03f0*/  STG.E desc[UR4][R6.64], R15 ;  /* 0x0000000f06007986 */ /* 0x0003e2000c101904 */
[----:B------:R-:W-:-:S05]  /*0400*/  IMAD.WIDE R8, R0, 0x4, R6 ;  /* 0x0000000400087825 */ /* 0x000fca00078e0206 */
[----:B------:R1:W-:Y:S01]  /*0410*/  STG.E desc[UR4][R8.64], R15 ;  /* 0x0000000f08007986 */ /* 0x0003e2000c101904 */
[----:B------:R-:W-:Y:S05]  /*0420*/  @!P0 BRA `(.L_x_89) ;  /* 0xfffffffc00d48947 */ /* 0x000fea000383ffff */
[----:B------:R-:W-:Y:S05]  /*0430*/  EXIT ;  /* 0x000000000000794d */ /* 0x000fea0003800000 */
.L_x_90:
        /* <DEDUP_REMOVED lines=12> */
.L_x_95:


//--------------------- .nv.shared._Z19BitonicSort_multi_jPiiiii --------------------------
	.section	.nv.shared._Z19BitonicSort_multi_jPiiiii,"aw",@nobits
	.sectionflags	@""
	.align	16
	.zero		1024


//--------------------- .nv.shared.reserved.0     --------------------------
	.section	.nv.shared.reserved.0,"aw",@nobits
	.weak		__nv_reservedSMEM_offset_0_alias
	.size		__nv_reservedSMEM_offset_0_alias, 0, 64
	.other		__nv_reservedSMEM_offset_0_alias,@"STO_CUDA_RESERVED_SHARED STV_DEFAULT"
__nv_reservedSMEM_offset_0_alias:
	.zero		0
	.zero		64


//--------------------- .nv.shared._Z29BitonicSort_shared_batched_8xPiii --------------------------
	.section	.nv.shared._Z29BitonicSort_shared_batched_8xPiii,"aw",@nobits
	.sectionflags	@""
	.align	16
	.zero		1024


//--------------------- .nv.shared._Z29BitonicSort_shared_batched_4xPiii --------------------------
	.section	.nv.shared._Z29BitonicSort_shared_batched_4xPiii,"aw",@nobits
	.sectionflags	@""
	.align	16
	.zero		1024


//--------------------- .nv.shared._Z18BitonicSort_globalPiiii --------------------------
	.section	.nv.shared._Z18BitonicSort_globalPiiii,"aw",@nobits
	.sectionflags	@""
	.align	16
	.zero		1024


//--------------------- .nv.shared._Z10PadWithMaxPiii --------------------------
	.section	.nv.shared._Z10PadWithMaxPiii,"aw",@nobits
	.sectionflags	@""
	.align	16
	.zero		1024


//--------------------- .nv.constant0._Z19BitonicSort_multi_jPiiiii --------------------------
	.section	.nv.constant0._Z19BitonicSort_multi_jPiiiii,"a",@progbits
	.sectionflags	@""
	.align	4
.nv.constant0._Z19BitonicSort_multi_jPiiiii:
	.zero		920


//--------------------- .nv.constant0._Z29BitonicSort_shared_batched_8xPiii --------------------------
	.section	.nv.constant0._Z29BitonicSort_shared_batched_8xPiii,"a",@progbits
	.sectionflags	@""
	.align	4
.nv.constant0._Z29BitonicSort_shared_batched_8xPiii:
	.zero		912


//--------------------- .nv.constant0._Z29BitonicSort_shared_batched_4xPiii --------------------------
	.section	.nv.constant0._Z29BitonicSort_shared_batched_4xPiii,"a",@progbits
	.sectionflags	@""
	.align	4
.nv.constant0._Z29BitonicSort_shared_batched_4xPiii:
	.zero		912


//--------------------- .nv.constant0._Z18BitonicSort_globalPiiii --------------------------
	.section	.nv.constant0._Z18BitonicSort_globalPiiii,"a",@progbits
	.sectionflags	@""
	.align	4
.nv.constant0._Z18BitonicSort_globalPiiii:
	.zero		916


//--------------------- .nv.constant0._Z10PadWithMaxPiii --------------------------
	.section	.nv.constant0._Z10PadWithMaxPiii,"a",@progbits
	.sectionflags	@""
	.align	4
.nv.constant0._Z10PadWithMaxPiii:
	.zero		912


//--------------------- SYMBOLS --------------------------

	.type		.nv.reservedSmem.offset0,@object
	.size		.nv.reservedSmem.offset0,0x4
	.type		.nv.reservedSmem.cap,@object
	.size		.nv.reservedSmem.cap,0x4
